	.target	sm_100a

	.elftype	@"ET_EXEC"


//--------------------- .note.nv.tkinfo           --------------------------
	.section	.note.nv.tkinfo,"",@"SHT_NOTE"
	.sectionflags	@"SHF_NOTE_NV_TKINFO"
	.tkinfo
        /*0018*/ 	.word	0x00000002
        /*0030*/ 	.string	""
        /*0030*/ 	.string	"ptxas"
        /*0030*/ 	.string	"Cuda compilation tools, release 13.0, V13.0.88"
        /*0030*/ 	.string	"Build cuda_13.0.r13.0/compiler.36424714_0"
        /*0030*/ 	.string	"-arch sm_100a -m 64 "



//--------------------- .note.nv.cuinfo           --------------------------
	.section	.note.nv.cuinfo,"",@"SHT_NOTE"
	.sectionflags	@"SHF_NOTE_NV_CUINFO"
        /*0018*/ 	.short	0x0002
        /*001a*/ 	.short	0x0064
        /*001c*/ 	.short	0x0082
	.zero		2


//--------------------- .nv.info                  --------------------------
	.section	.nv.info,"",@"SHT_CUDA_INFO"
	.align	4


	//----- nvinfo : EIATTR_REGCOUNT
	.align		4
        /*0000*/ 	.byte	0x04, 0x2f
        /*0002*/ 	.short	(.L_19 - .L_18)
	.align		4
.L_18:
        /*0004*/ 	.word	index@(_ZN7cutlass13device_kernelINS_4gemm6kernel13GemmUniversalIN4cute5tupleIJiiiiEEENS1_10collective13CollectiveMmaINS1_35MainloopSm100TmaUmmaWarpSpecializedILi4ELi2ELi4ENS5_IJNS4_1CILi2EEENSA_ILi1EEESC_EEEEENS5_IJNSA_ILi256EEENSA_ILi128EEESG_EEENS_10bfloat16_tENS5_IJlSC_lEEESI_SJ_NS4_8TiledMMAINS4_8MMA_AtomIJNS4_26SM100_MMA_F16BF16_2x1SM_SSISI_SI_fLi256ELi128ELNS4_4UMMA5MajorE0ELSO_0ELNSN_7ScaleInE0ELSP_0EEEEEENS4_6LayoutINS5_IJSC_SC_SC_EEENS5_IJNSA_ILi0EEESU_SU_EEEEENS5_IJNS4_10UnderscoreESX_SX_EEEEENS4_18SM100_TMA_2SM_LOADENS4_14ComposedLayoutINS4_7SwizzleILi3ELi4ELi3EEENS4_18smem_ptr_flag_bitsILi16EEENSS_INS5_IJNSA_ILi8EEENSA_ILi64EEEEEENS5_IJS17_SC_EEEEEEEvNS4_8identityES10_S1B_vS1C_EENS_8epilogue10collective18CollectiveEpilogueINS1E_23Sm100TmaWarpSpecializedILi4ELi2ELi32ELb1ELb0EEEJNS5_IJSG_SG_SG_EEENS5_IJNSS_ISG_SC_EENSS_INSA_ILi32EEESC_EEEEESI_SJ_SI_SJ_NS1E_6fusion15FusionCallbacksIS1I_NS1O_17LinearCombinationISI_fSI_fLNS_15FloatRoundStyleE2EEES1J_S1N_JEEENS4_5SM1004TMEM4LOAD26SM100_TMEM_LOAD_32dp32b32xENS4_13SM90_TMA_LOADENS11_INS12_ILi2ELi4ELi3EEES15_NSS_INS5_IJS16_S1L_EEENS5_IJS1L_SC_EEEEEEENS4_39AutoVectorizingCopyWithAssumedAlignmentILi128EEENS4_14SM90_TMA_STOREES23_S25_S25_EEEvvEEEEvNT_6ParamsE)
        /*0008*/ 	.word	0x00000073


	//----- nvinfo : EIATTR_FRAME_SIZE
	.align		4
.L_19:
        /*000c*/ 	.byte	0x04, 0x11
        /*000e*/ 	.short	(.L_21 - .L_20)
	.align		4
.L_20:
        /*0010*/ 	.word	index@($__internal_2_$__cuda_sm10x_tcgen05_guardrail_trap_unallocated_columns_being_dealloced)
        /*0014*/ 	.word	0x00000000


	//----- nvinfo : EIATTR_FRAME_SIZE
	.align		4
.L_21:
        /*0018*/ 	.byte	0x04, 0x11
        /*001a*/ 	.short	(.L_23 - .L_22)
	.align		4
.L_22:
        /*001c*/ 	.word	index@($__internal_1_$__cuda_sm10x_tcgen05_guardrail_trap_phase_invalid_during_alloc)
        /*0020*/ 	.word	0x00000000


	//----- nvinfo : EIATTR_FRAME_SIZE
	.align		4
.L_23:
        /*0024*/ 	.byte	0x04, 0x11
        /*0026*/ 	.short	(.L_25 - .L_24)
	.align		4
.L_24:
        /*0028*/ 	.word	index@($__internal_0_$__cuda_sm10x_tcgen05_guardrail_trap_col_being_dealloced_not_returned_by_alloc)
        /*002c*/ 	.word	0x00000000


	//----- nvinfo : EIATTR_FRAME_SIZE
	.align		4
.L_25:
        /*0030*/ 	.byte	0x04, 0x11
        /*0032*/ 	.short	(.L_27 - .L_26)
	.align		4
.L_26:
        /*0034*/ 	.word	index@(_ZN7cutlass13device_kernelINS_4gemm6kernel13GemmUniversalIN4cute5tupleIJiiiiEEENS1_10collective13CollectiveMmaINS1_35MainloopSm100TmaUmmaWarpSpecializedILi4ELi2ELi4ENS5_IJNS4_1CILi2EEENSA_ILi1EEESC_EEEEENS5_IJNSA_ILi256EEENSA_ILi128EEESG_EEENS_10bfloat16_tENS5_IJlSC_lEEESI_SJ_NS4_8TiledMMAINS4_8MMA_AtomIJNS4_26SM100_MMA_F16BF16_2x1SM_SSISI_SI_fLi256ELi128ELNS4_4UMMA5MajorE0ELSO_0ELNSN_7ScaleInE0ELSP_0EEEEEENS4_6LayoutINS5_IJSC_SC_SC_EEENS5_IJNSA_ILi0EEESU_SU_EEEEENS5_IJNS4_10UnderscoreESX_SX_EEEEENS4_18SM100_TMA_2SM_LOADENS4_14ComposedLayoutINS4_7SwizzleILi3ELi4ELi3EEENS4_18smem_ptr_flag_bitsILi16EEENSS_INS5_IJNSA_ILi8EEENSA_ILi64EEEEEENS5_IJS17_SC_EEEEEEEvNS4_8identityES10_S1B_vS1C_EENS_8epilogue10collective18CollectiveEpilogueINS1E_23Sm100TmaWarpSpecializedILi4ELi2ELi32ELb1ELb0EEEJNS5_IJSG_SG_SG_EEENS5_IJNSS_ISG_SC_EENSS_INSA_ILi32EEESC_EEEEESI_SJ_SI_SJ_NS1E_6fusion15FusionCallbacksIS1I_NS1O_17LinearCombinationISI_fSI_fLNS_15FloatRoundStyleE2EEES1J_S1N_JEEENS4_5SM1004TMEM4LOAD26SM100_TMEM_LOAD_32dp32b32xENS4_13SM90_TMA_LOADENS11_INS12_ILi2ELi4ELi3EEES15_NSS_INS5_IJS16_S1L_EEENS5_IJS1L_SC_EEEEEEENS4_39AutoVectorizingCopyWithAssumedAlignmentILi128EEENS4_14SM90_TMA_STOREES23_S25_S25_EEEvvEEEEvNT_6ParamsE)
        /*0038*/ 	.word	0x00000000


	//----- nvinfo : EIATTR_MIN_STACK_SIZE
	.align		4
.L_27:
        /*003c*/ 	.byte	0x04, 0x12
        /*003e*/ 	.short	(.L_29 - .L_28)
	.align		4
.L_28:
        /*0040*/ 	.word	index@(_ZN7cutlass13device_kernelINS_4gemm6kernel13GemmUniversalIN4cute5tupleIJiiiiEEENS1_10collective13CollectiveMmaINS1_35MainloopSm100TmaUmmaWarpSpecializedILi4ELi2ELi4ENS5_IJNS4_1CILi2EEENSA_ILi1EEESC_EEEEENS5_IJNSA_ILi256EEENSA_ILi128EEESG_EEENS_10bfloat16_tENS5_IJlSC_lEEESI_SJ_NS4_8TiledMMAINS4_8MMA_AtomIJNS4_26SM100_MMA_F16BF16_2x1SM_SSISI_SI_fLi256ELi128ELNS4_4UMMA5MajorE0ELSO_0ELNSN_7ScaleInE0ELSP_0EEEEEENS4_6LayoutINS5_IJSC_SC_SC_EEENS5_IJNSA_ILi0EEESU_SU_EEEEENS5_IJNS4_10UnderscoreESX_SX_EEEEENS4_18SM100_TMA_2SM_LOADENS4_14ComposedLayoutINS4_7SwizzleILi3ELi4ELi3EEENS4_18smem_ptr_flag_bitsILi16EEENSS_INS5_IJNSA_ILi8EEENSA_ILi64EEEEEENS5_IJS17_SC_EEEEEEEvNS4_8identityES10_S1B_vS1C_EENS_8epilogue10collective18CollectiveEpilogueINS1E_23Sm100TmaWarpSpecializedILi4ELi2ELi32ELb1ELb0EEEJNS5_IJSG_SG_SG_EEENS5_IJNSS_ISG_SC_EENSS_INSA_ILi32EEESC_EEEEESI_SJ_SI_SJ_NS1E_6fusion15FusionCallbacksIS1I_NS1O_17LinearCombinationISI_fSI_fLNS_15FloatRoundStyleE2EEES1J_S1N_JEEENS4_5SM1004TMEM4LOAD26SM100_TMEM_LOAD_32dp32b32xENS4_13SM90_TMA_LOADENS11_INS12_ILi2ELi4ELi3EEES15_NSS_INS5_IJS16_S1L_EEENS5_IJS1L_SC_EEEEEEENS4_39AutoVectorizingCopyWithAssumedAlignmentILi128EEENS4_14SM90_TMA_STOREES23_S25_S25_EEEvvEEEEvNT_6ParamsE)
        /*0044*/ 	.word	0x00000000
.L_29:


//--------------------- .nv.compat                --------------------------
	.section	.nv.compat,"",@"SHT_CUDA_COMPAT_INFO"
	.align	4
        /*0000*/ 	.byte	0x02, 0x09, 0x01, 0x00, 0x02, 0x02, 0x02, 0x00, 0x02, 0x05, 0x05, 0x00, 0x03, 0x07, 0x01, 0x01
        /*0010*/ 	.byte	0x02, 0x03, 0x01, 0x00, 0x02, 0x06, 0x01, 0x00, 0x04, 0x0b, 0x08, 0x00, 0x09, 0x00, 0x00, 0x00
        /*0020*/ 	.byte	0x00, 0x00, 0x00, 0x00


//--------------------- .nv.info._ZN7cutlass13device_kernelINS_4gemm6kernel13GemmUniversalIN4cute5tupleIJiiiiEEENS1_10collective13CollectiveMmaINS1_35MainloopSm100TmaUmmaWarpSpecializedILi4ELi2ELi4ENS5_IJNS4_1CILi2EEENSA_ILi1EEESC_EEEEENS5_IJNSA_ILi256EEENSA_ILi128EEESG_EEENS_10bfloat16_tENS5_IJlSC_lEEESI_SJ_NS4_8TiledMMAINS4_8MMA_AtomIJNS4_26SM100_MMA_F16BF16_2x1SM_SSISI_SI_fLi256ELi128ELNS4_4UMMA5MajorE0ELSO_0ELNSN_7ScaleInE0ELSP_0EEEEEENS4_6LayoutINS5_IJSC_SC_SC_EEENS5_IJNSA_ILi0EEESU_SU_EEEEENS5_IJNS4_10UnderscoreESX_SX_EEEEENS4_18SM100_TMA_2SM_LOADENS4_14ComposedLayoutINS4_7SwizzleILi3ELi4ELi3EEENS4_18smem_ptr_flag_bitsILi16EEENSS_INS5_IJNSA_ILi8EEENSA_ILi64EEEEEENS5_IJS17_SC_EEEEEEEvNS4_8identityES10_S1B_vS1C_EENS_8epilogue10collective18CollectiveEpilogueINS1E_23Sm100TmaWarpSpecializedILi4ELi2ELi32ELb1ELb0EEEJNS5_IJSG_SG_SG_EEENS5_IJNSS_ISG_SC_EENSS_INSA_ILi32EEESC_EEEEESI_SJ_SI_SJ_NS1E_6fusion15FusionCallbacksIS1I_NS1O_17LinearCombinationISI_fSI_fLNS_15FloatRoundStyleE2EEES1J_S1N_JEEENS4_5SM1004TMEM4LOAD26SM100_TMEM_LOAD_32dp32b32xENS4_13SM90_TMA_LOADENS11_INS12_ILi2ELi4ELi3EEES15_NSS_INS5_IJS16_S1L_EEENS5_IJS1L_SC_EEEEEEENS4_39AutoVectorizingCopyWithAssumedAlignmentILi128EEENS4_14SM90_TMA_STOREES23_S25_S25_EEEvvEEEEvNT_6ParamsE --------------------------
	.section	.nv.info._ZN7cutlass13device_kernelINS_4gemm6kernel13GemmUniversalIN4cute5tupleIJiiiiEEENS1_10collective13CollectiveMmaINS1_35MainloopSm100TmaUmmaWarpSpecializedILi4ELi2ELi4ENS5_IJNS4_1CILi2EEENSA_ILi1EEESC_EEEEENS5_IJNSA_ILi256EEENSA_ILi128EEESG_EEENS_10bfloat16_tENS5_IJlSC_lEEESI_SJ_NS4_8TiledMMAINS4_8MMA_AtomIJNS4_26SM100_MMA_F16BF16_2x1SM_SSISI_SI_fLi256ELi128ELNS4_4UMMA5MajorE0ELSO_0ELNSN_7ScaleInE0ELSP_0EEEEEENS4_6LayoutINS5_IJSC_SC_SC_EEENS5_IJNSA_ILi0EEESU_SU_EEEEENS5_IJNS4_10UnderscoreESX_SX_EEEEENS4_18SM100_TMA_2SM_LOADENS4_14ComposedLayoutINS4_7SwizzleILi3ELi4ELi3EEENS4_18smem_ptr_flag_bitsILi16EEENSS_INS5_IJNSA_ILi8EEENSA_ILi64EEEEEENS5_IJS17_SC_EEEEEEEvNS4_8identityES10_S1B_vS1C_EENS_8epilogue10collective18CollectiveEpilogueINS1E_23Sm100TmaWarpSpecializedILi4ELi2ELi32ELb1ELb0EEEJNS5_IJSG_SG_SG_EEENS5_IJNSS_ISG_SC_EENSS_INSA_ILi32EEESC_EEEEESI_SJ_SI_SJ_NS1E_6fusion15FusionCallbacksIS1I_NS1O_17LinearCombinationISI_fSI_fLNS_15FloatRoundStyleE2EEES1J_S1N_JEEENS4_5SM1004TMEM4LOAD26SM100_TMEM_LOAD_32dp32b32xENS4_13SM90_TMA_LOADENS11_INS12_ILi2ELi4ELi3EEES15_NSS_INS5_IJS16_S1L_EEENS5_IJS1L_SC_EEEEEEENS4_39AutoVectorizingCopyWithAssumedAlignmentILi128EEENS4_14SM90_TMA_STOREES23_S25_S25_EEEvvEEEEvNT_6ParamsE,"",@"SHT_CUDA_INFO"
	.sectionflags	@""
	.align	4


	//----- nvinfo : EIATTR_CUDA_API_VERSION
	.align		4
        /*0000*/ 	.byte	0x04, 0x37
        /*0002*/ 	.short	(.L_31 - .L_30)
.L_30:
        /*0004*/ 	.word	0x00000082


	//----- nvinfo : EIATTR_KPARAM_INFO
	.align		4
.L_31:
        /*0008*/ 	.byte	0x04, 0x17
        /*000a*/ 	.short	(.L_33 - .L_32)
.L_32:
        /*000c*/ 	.word	0x00000000
        /*0010*/ 	.short	0x0000
        /*0012*/ 	.short	0x0000
        /*0014*/ 	.byte	0x00, 0xf0, 0x01, 0x20


	//----- nvinfo : EIATTR_AT_ENTRY_FRAGMENTS
	.align		4
.L_33:
        /*0018*/ 	.byte	0x04, 0x4f
        /*001a*/ 	.short	(.L_35 - .L_34)


	//   ....[0]....
.L_34:
        /*001c*/ 	.word	0x00000007


	//----- nvinfo : EIATTR_RESERVED_SMEM_USED
	.align		4
.L_35:
        /*0020*/ 	.byte	0x01, 0x41
	.zero		2


	//----- nvinfo : EIATTR_SPARSE_MMA_MASK
	.align		4
        /*0024*/ 	.byte	0x03, 0x50
        /*0026*/ 	.short	0x0000


	//----- nvinfo : EIATTR_TCGEN05_2CTA_USED
	.align		4
        /*0028*/ 	.byte	0x01, 0x52
	.zero		2


	//----- nvinfo : EIATTR_MAXREG_COUNT
	.align		4
        /*002c*/ 	.byte	0x03, 0x1b
        /*002e*/ 	.short	0x00ff


	//----- nvinfo : EIATTR_NUM_BARRIERS
	.align		4
        /*0030*/ 	.byte	0x02, 0x4c
        /*0032*/ 	.byte	0x07
	.zero		1


	//----- nvinfo : EIATTR_EXTERNS
	.align		4
        /*0034*/ 	.byte	0x04, 0x0f
        /*0036*/ 	.short	(.L_37 - .L_36)


	//   ....[0]....
	.align		4
.L_36:
        /*0038*/ 	.word	index@(__assertfail)


	//----- nvinfo : EIATTR_MERCURY_ISA_VERSION
	.align		4
.L_37:
        /*003c*/ 	.byte	0x03, 0x5f
        /*003e*/ 	.short	0x0101


	//----- nvinfo : EIATTR_INT_WARP_WIDE_INSTR_OFFSETS
	.align		4
        /*0040*/ 	.byte	0x04, 0x31
        /*0042*/ 	.short	(.L_39 - .L_38)


	//   ....[0]....
.L_38:
        /*0044*/ 	.word	0x00000d10


	//   ....[1]....
        /*0048*/ 	.word	0x00000db0


	//   ....[2]....
        /*004c*/ 	.word	0x00002270


	//   ....[3]....
        /*0050*/ 	.word	0x00004300


	//   ....[4]....
        /*0054*/ 	.word	0x00004330


	//   ....[5]....
        /*0058*/ 	.word	0x00004380


	//   ....[6]....
        /*005c*/ 	.word	0x00004ca0


	//   ....[7]....
        /*0060*/ 	.word	0x00004d00


	//   ....[8]....
        /*0064*/ 	.word	0x00004de0


	//   ....[9]....
        /*0068*/ 	.word	0x00004e50


	//   ....[10]....
        /*006c*/ 	.word	0x00004f60


	//   ....[11]....
        /*0070*/ 	.word	0x00004ff0


	//   ....[12]....
        /*0074*/ 	.word	0x000051c0


	//   ....[13]....
        /*0078*/ 	.word	0x00005320


	//----- nvinfo : EIATTR_COOP_GROUP_MASK_REGIDS
	.align		4
.L_39:
        /*007c*/ 	.byte	0x04, 0x29
        /*007e*/ 	.short	(.L_41 - .L_40)


	//   ....[0]....
.L_40:
        /*0080*/ 	.word	0xffffffff


	//   ....[1]....
        /*0084*/ 	.word	0xffffffff


	//   ....[2]....
        /*0088*/ 	.word	0xffffffff


	//   ....[3]....
        /*008c*/ 	.word	0xffffffff


	//   ....[4]....
        /*0090*/ 	.word	0xffffffff


	//   ....[5]....
        /*0094*/ 	.word	0xffffffff


	//   ....[6]....
        /*0098*/ 	.word	0xffffffff


	//   ....[7]....
        /*009c*/ 	.word	0xffffffff


	//   ....[8]....
        /*00a0*/ 	.word	0xffffffff


	//   ....[9]....
        /*00a4*/ 	.word	0xffffffff


	//   ....[10]....
        /*00a8*/ 	.word	0xffffffff


	//   ....[11]....
        /*00ac*/ 	.word	0xffffffff


	//   ....[12]....
        /*00b0*/ 	.word	0xffffffff


	//   ....[13]....
        /*00b4*/ 	.word	0xffffffff


	//----- nvinfo : EIATTR_COOP_GROUP_INSTR_OFFSETS
	.align		4
.L_41:
        /*00b8*/ 	.byte	0x04, 0x28
        /*00ba*/ 	.short	(.L_43 - .L_42)


	//   ....[0]....
.L_42:
        /*00bc*/ 	.word	0x000000c0


	//   ....[1]....
        /*00c0*/ 	.word	0x00000500


	//   ....[2]....
        /*00c4*/ 	.word	0x00000680


	//   ....[3]....
        /*00c8*/ 	.word	0x00000810


	//   ....[4]....
        /*00cc*/ 	.word	0x00000900


	//   ....[5]....
        /*00d0*/ 	.word	0x00000a60


	//   ....[6]....
        /*00d4*/ 	.word	0x00000bf0


	//   ....[7]....
        /*00d8*/ 	.word	0x00000e30


	//   ....[8]....
        /*00dc*/ 	.word	0x00002150


	//   ....[9]....
        /*00e0*/ 	.word	0x00002f30


	//   ....[10]....
        /*00e4*/ 	.word	0x00003400


	//   ....[11]....
        /*00e8*/ 	.word	0x00003430


	//   ....[12]....
        /*00ec*/ 	.word	0x00004210


	//   ....[13]....
        /*00f0*/ 	.word	0x00004420


	//----- nvinfo : EIATTR_VRC_CTA_INIT_COUNT
	.align		4
.L_43:
        /*00f4*/ 	.byte	0x02, 0x4a
        /*00f6*/ 	.byte	0x80
	.zero		1


	//----- nvinfo : EIATTR_SYSCALL_OFFSETS
	.align		4
        /*00f8*/ 	.byte	0x04, 0x46
        /*00fa*/ 	.short	(.L_45 - .L_44)


	//   ....[0]....
.L_44:
        /*00fc*/ 	.word	0x00005da0


	//   ....[1]....
        /*0100*/ 	.word	0x00005e90


	//   ....[2]....
        /*0104*/ 	.word	0x00006600


	//   ....[3]....
        /*0108*/ 	.word	0x00007280


	//   ....[4]....
        /*010c*/ 	.word	0x00007ed0


	//   ....[5]....
        /*0110*/ 	.word	0x00008b20


	//----- nvinfo : EIATTR_MBARRIER_INSTR_OFFSETS
	.align		4
.L_45:
        /*0114*/ 	.byte	0x04, 0x39
        /*0116*/ 	.short	(.L_47 - .L_46)


	//   ....[0]....
.L_46:
        /*0118*/ 	.word	0x000005f0
        /*011c*/ 	.word	0x000000ff
        /*0120*/ 	.word	0x00000000
        /*0124*/ 	.short	0x0100
        /*0126*/ 	.byte	0x08
	.zero		1


	//   ....[1]....
        /*0128*/ 	.word	0x00000600
        /*012c*/ 	.word	0x000000ff
        /*0130*/ 	.word	0x00000020
        /*0134*/ 	.short	0x0100
        /*0136*/ 	.byte	0x08
	.zero		1


	//   ....[2]....
        /*0138*/ 	.word	0x00000610
        /*013c*/ 	.word	0x000000ff
        /*0140*/ 	.word	0x00000008
        /*0144*/ 	.short	0x0100
        /*0146*/ 	.byte	0x08
	.zero		1


	//   ....[3]....
        /*0148*/ 	.word	0x00000620
        /*014c*/ 	.word	0x000000ff
        /*0150*/ 	.word	0x00000028
        /*0154*/ 	.short	0x0100
        /*0156*/ 	.byte	0x08
	.zero		1


	//   ....[4]....
        /*0158*/ 	.word	0x00000630
        /*015c*/ 	.word	0x000000ff
        /*0160*/ 	.word	0x00000010
        /*0164*/ 	.short	0x0100
        /*0166*/ 	.byte	0x08
	.zero		1


	//   ....[5]....
        /*0168*/ 	.word	0x00000640
        /*016c*/ 	.word	0x000000ff
        /*0170*/ 	.word	0x00000030
        /*0174*/ 	.short	0x0100
        /*0176*/ 	.byte	0x08
	.zero		1


	//   ....[6]....
        /*0178*/ 	.word	0x00000650
        /*017c*/ 	.word	0x000000ff
        /*0180*/ 	.word	0x00000018
        /*0184*/ 	.short	0x0100
        /*0186*/ 	.byte	0x08
	.zero		1


	//   ....[7]....
        /*0188*/ 	.word	0x00000660
        /*018c*/ 	.word	0x000000ff
        /*0190*/ 	.word	0x00000038
        /*0194*/ 	.short	0x0100
        /*0196*/ 	.byte	0x08
	.zero		1


	//   ....[8]....
        /*0198*/ 	.word	0x00000780
        /*019c*/ 	.word	0x000000ff
        /*01a0*/ 	.word	0x00000040
        /*01a4*/ 	.short	0x0100
        /*01a6*/ 	.byte	0x09
	.zero		1


	//   ....[9]....
        /*01a8*/ 	.word	0x00000790
        /*01ac*/ 	.word	0x000000ff
        /*01b0*/ 	.word	0x00000060
        /*01b4*/ 	.short	0x0100
        /*01b6*/ 	.byte	0x09
	.zero		1


	//   ....[10]....
        /*01b8*/ 	.word	0x000007a0
        /*01bc*/ 	.word	0x000000ff
        /*01c0*/ 	.word	0x00000048
        /*01c4*/ 	.short	0x0100
        /*01c6*/ 	.byte	0x09
	.zero		1


	//   ....[11]....
        /*01c8*/ 	.word	0x000007b0
        /*01cc*/ 	.word	0x000000ff
        /*01d0*/ 	.word	0x00000068
        /*01d4*/ 	.short	0x0100
        /*01d6*/ 	.byte	0x09
	.zero		1


	//   ....[12]....
        /*01d8*/ 	.word	0x000007c0
        /*01dc*/ 	.word	0x000000ff
        /*01e0*/ 	.word	0x00000050
        /*01e4*/ 	.short	0x0100
        /*01e6*/ 	.byte	0x09
	.zero		1


	//   ....[13]....
        /*01e8*/ 	.word	0x000007d0
        /*01ec*/ 	.word	0x000000ff
        /*01f0*/ 	.word	0x00000070
        /*01f4*/ 	.short	0x0100
        /*01f6*/ 	.byte	0x09
	.zero		1


	//   ....[14]....
        /*01f8*/ 	.word	0x000007e0
        /*01fc*/ 	.word	0x000000ff
        /*0200*/ 	.word	0x00000058
        /*0204*/ 	.short	0x0100
        /*0206*/ 	.byte	0x09
	.zero		1


	//   ....[15]....
        /*0208*/ 	.word	0x000007f0
        /*020c*/ 	.word	0x000000ff
        /*0210*/ 	.word	0x00000078
        /*0214*/ 	.short	0x0100
        /*0216*/ 	.byte	0x09
	.zero		1


	//   ....[16]....
        /*0218*/ 	.word	0x000008d0
        /*021c*/ 	.word	0x000000ff
        /*0220*/ 	.word	0x00000080
        /*0224*/ 	.short	0x0100
        /*0226*/ 	.byte	0x08
	.zero		1


	//   ....[17]....
        /*0228*/ 	.word	0x000008e0
        /*022c*/ 	.word	0x000000ff
        /*0230*/ 	.word	0x00000088
        /*0234*/ 	.short	0x0100
        /*0236*/ 	.byte	0x08
	.zero		1


	//   ....[18]....
        /*0238*/ 	.word	0x00000a10
        /*023c*/ 	.word	0x000000ff
        /*0240*/ 	.word	0x00000090
        /*0244*/ 	.short	0x0100
        /*0246*/ 	.byte	0x08
	.zero		1


	//   ....[19]....
        /*0248*/ 	.word	0x00000a20
        /*024c*/ 	.word	0x000000ff
        /*0250*/ 	.word	0x000000a0
        /*0254*/ 	.short	0x0100
        /*0256*/ 	.byte	0x08
	.zero		1


	//   ....[20]....
        /*0258*/ 	.word	0x00000a30
        /*025c*/ 	.word	0x000000ff
        /*0260*/ 	.word	0x00000098
        /*0264*/ 	.short	0x0100
        /*0266*/ 	.byte	0x08
	.zero		1


	//   ....[21]....
        /*0268*/ 	.word	0x00000a40
        /*026c*/ 	.word	0x000000ff
        /*0270*/ 	.word	0x000000a8
        /*0274*/ 	.short	0x0100
        /*0276*/ 	.byte	0x08
	.zero		1


	//   ....[22]....
        /*0278*/ 	.word	0x00000b60
        /*027c*/ 	.word	0x000000ff
        /*0280*/ 	.word	0x000000b0
        /*0284*/ 	.short	0x0100
        /*0286*/ 	.byte	0x09
	.zero		1


	//   ....[23]....
        /*0288*/ 	.word	0x00000b70
        /*028c*/ 	.word	0x000000ff
        /*0290*/ 	.word	0x000000d0
        /*0294*/ 	.short	0x0100
        /*0296*/ 	.byte	0x09
	.zero		1


	//   ....[24]....
        /*0298*/ 	.word	0x00000b80
        /*029c*/ 	.word	0x000000ff
        /*02a0*/ 	.word	0x000000b8
        /*02a4*/ 	.short	0x0100
        /*02a6*/ 	.byte	0x09
	.zero		1


	//   ....[25]....
        /*02a8*/ 	.word	0x00000b90
        /*02ac*/ 	.word	0x000000ff
        /*02b0*/ 	.word	0x000000d8
        /*02b4*/ 	.short	0x0100
        /*02b6*/ 	.byte	0x09
	.zero		1


	//   ....[26]....
        /*02b8*/ 	.word	0x00000ba0
        /*02bc*/ 	.word	0x000000ff
        /*02c0*/ 	.word	0x000000c0
        /*02c4*/ 	.short	0x0100
        /*02c6*/ 	.byte	0x09
	.zero		1


	//   ....[27]....
        /*02c8*/ 	.word	0x00000bb0
        /*02cc*/ 	.word	0x000000ff
        /*02d0*/ 	.word	0x000000e0
        /*02d4*/ 	.short	0x0100
        /*02d6*/ 	.byte	0x09
	.zero		1


	//   ....[28]....
        /*02d8*/ 	.word	0x00000bc0
        /*02dc*/ 	.word	0x000000ff
        /*02e0*/ 	.word	0x000000c8
        /*02e4*/ 	.short	0x0100
        /*02e6*/ 	.byte	0x09
	.zero		1


	//   ....[29]....
        /*02e8*/ 	.word	0x00000bd0
        /*02ec*/ 	.word	0x000000ff
        /*02f0*/ 	.word	0x000000e8
        /*02f4*/ 	.short	0x0100
        /*02f6*/ 	.byte	0x09
	.zero		1


	//   ....[30]....
        /*02f8*/ 	.word	0x00000cc0
        /*02fc*/ 	.word	0x000000ff
        /*0300*/ 	.word	0x000000f0
        /*0304*/ 	.short	0x0100
        /*0306*/ 	.byte	0x08
	.zero		1


	//   ....[31]....
        /*0308*/ 	.word	0x00000cd0
        /*030c*/ 	.word	0x000000ff
        /*0310*/ 	.word	0x00000100
        /*0314*/ 	.short	0x0100
        /*0316*/ 	.byte	0x08
	.zero		1


	//   ....[32]....
        /*0318*/ 	.word	0x00000ce0
        /*031c*/ 	.word	0x000000ff
        /*0320*/ 	.word	0x000000f8
        /*0324*/ 	.short	0x0100
        /*0326*/ 	.byte	0x08
	.zero		1


	//   ....[33]....
        /*0328*/ 	.word	0x00000cf0
        /*032c*/ 	.word	0x000000ff
        /*0330*/ 	.word	0x00000108
        /*0334*/ 	.short	0x0100
        /*0336*/ 	.byte	0x08
	.zero		1


	//   ....[34]....
        /*0338*/ 	.word	0x00000de0
        /*033c*/ 	.word	0x000000ff
        /*0340*/ 	.word	0x00000110
        /*0344*/ 	.short	0x0100
        /*0346*/ 	.byte	0x06
	.zero		1


	//   ....[35]....
        /*0348*/ 	.word	0x000017f0
        /*034c*/ 	.word	0x00000002
        /*0350*/ 	.word	0x00000100
        /*0354*/ 	.short	0x010a
        /*0356*/ 	.byte	0xff
	.zero		1


	//   ....[36]....
        /*0358*/ 	.word	0x00001820
        /*035c*/ 	.word	0x00000002
        /*0360*/ 	.word	0x000000f0
        /*0364*/ 	.short	0x0101
        /*0366*/ 	.byte	0xff
	.zero		1


	//   ....[37]....
        /*0368*/ 	.word	0x000018f0
        /*036c*/ 	.word	0x000000ff
        /*0370*/ 	.word	0x00000020
        /*0374*/ 	.short	0x010a
        /*0376*/ 	.byte	0x08
	.zero		1


	//   ....[38]....
        /*0378*/ 	.word	0x000019f0
        /*037c*/ 	.word	0x000000ff
        /*0380*/ 	.word	0x00000020
        /*0384*/ 	.short	0x010a
        /*0386*/ 	.byte	0x21
	.zero		1


	//   ....[39]....
        /*0388*/ 	.word	0x00001ba0
        /*038c*/ 	.word	0x000000ff
        /*0390*/ 	.word	0x00000020
        /*0394*/ 	.short	0x010a
        /*0396*/ 	.byte	0x08
	.zero		1


	//   ....[40]....
        /*0398*/ 	.word	0x00001d60
        /*039c*/ 	.word	0x000000ff
        /*03a0*/ 	.word	0x00000088
        /*03a4*/ 	.short	0x0101
        /*03a6*/ 	.byte	0x04
	.zero		1


	//   ....[41]....
        /*03a8*/ 	.word	0x00001d80
        /*03ac*/ 	.word	0x000000ff
        /*03b0*/ 	.word	0x00000020
        /*03b4*/ 	.short	0x010a
        /*03b6*/ 	.byte	0x08
	.zero		1


	//   ....[42]....
        /*03b8*/ 	.word	0x00001e00
        /*03bc*/ 	.word	0x000000ff
        /*03c0*/ 	.word	0x00000020
        /*03c4*/ 	.short	0x010a
        /*03c6*/ 	.byte	0x21
	.zero		1


	//   ....[43]....
        /*03c8*/ 	.word	0x00001f90
        /*03cc*/ 	.word	0x000000ff
        /*03d0*/ 	.word	0x00000020
        /*03d4*/ 	.short	0x010a
        /*03d6*/ 	.byte	0x08
	.zero		1


	//   ....[44]....
        /*03d8*/ 	.word	0x00002180
        /*03dc*/ 	.word	0x00000002
        /*03e0*/ 	.word	0x00000090
        /*03e4*/ 	.short	0x010a
        /*03e6*/ 	.byte	0xff
	.zero		1


	//   ....[45]....
        /*03e8*/ 	.word	0x00002240
        /*03ec*/ 	.word	0x00000002
        /*03f0*/ 	.word	0x00000000
        /*03f4*/ 	.short	0x0101
        /*03f6*/ 	.byte	0xff
	.zero		1


	//   ....[46]....
        /*03f8*/ 	.word	0x000027a0
        /*03fc*/ 	.word	0x000000ff
        /*0400*/ 	.word	0x00000000
        /*0404*/ 	.short	0x010a
        /*0406*/ 	.byte	0x05
	.zero		1


	//   ....[47]....
        /*0408*/ 	.word	0x00002830
        /*040c*/ 	.word	0x000000ff
        /*0410*/ 	.word	0x00000000
        /*0414*/ 	.short	0x010a
        /*0416*/ 	.byte	0x05
	.zero		1


	//   ....[48]....
        /*0418*/ 	.word	0x000028c0
        /*041c*/ 	.word	0x000000ff
        /*0420*/ 	.word	0x00000000
        /*0424*/ 	.short	0x010a
        /*0426*/ 	.byte	0x05
	.zero		1


	//   ....[49]....
        /*0428*/ 	.word	0x00002960
        /*042c*/ 	.word	0x00000000
        /*0430*/ 	.word	0x00000000
        /*0434*/ 	.short	0x010a
        /*0436*/ 	.byte	0xff
	.zero		1


	//   ....[50]....
        /*0438*/ 	.word	0x00002a90
        /*043c*/ 	.word	0x00000000
        /*0440*/ 	.word	0x000000f0
        /*0444*/ 	.short	0x010a
        /*0446*/ 	.byte	0xff
	.zero		1


	//   ....[51]....
        /*0448*/ 	.word	0x00002b00
        /*044c*/ 	.word	0x00000000
        /*0450*/ 	.word	0x00000000
        /*0454*/ 	.short	0x0101
        /*0456*/ 	.byte	0xff
	.zero		1


	//   ....[52]....
        /*0458*/ 	.word	0x00002b20
        /*045c*/ 	.word	0x000000ff
        /*0460*/ 	.word	0x000000a0
        /*0464*/ 	.short	0x010a
        /*0466*/ 	.byte	0x05
	.zero		1


	//   ....[53]....
        /*0468*/ 	.word	0x00002c40
        /*046c*/ 	.word	0x00000000
        /*0470*/ 	.word	0x00000090
        /*0474*/ 	.short	0x010a
        /*0476*/ 	.byte	0xff
	.zero		1


	//   ....[54]....
        /*0478*/ 	.word	0x00002d40
        /*047c*/ 	.word	0x00000000
        /*0480*/ 	.word	0x00000000
        /*0484*/ 	.short	0x0101
        /*0486*/ 	.byte	0xff
	.zero		1


	//   ....[55]....
        /*0488*/ 	.word	0x00002dd0
        /*048c*/ 	.word	0x000000ff
        /*0490*/ 	.word	0x000000a0
        /*0494*/ 	.short	0x0106
        /*0496*/ 	.byte	0x05
	.zero		1


	//   ....[56]....
        /*0498*/ 	.word	0x00002df0
        /*049c*/ 	.word	0x000000ff
        /*04a0*/ 	.word	0x000000a0
        /*04a4*/ 	.short	0x010a
        /*04a6*/ 	.byte	0x05
	.zero		1


	//   ....[57]....
        /*04a8*/ 	.word	0x00002e80
        /*04ac*/ 	.word	0x000000ff
        /*04b0*/ 	.word	0x000000a0
        /*04b4*/ 	.short	0x0106
        /*04b6*/ 	.byte	0x04
	.zero		1


	//   ....[58]....
        /*04b8*/ 	.word	0x00002ec0
        /*04bc*/ 	.word	0x00000000
        /*04c0*/ 	.word	0x000000a0
        /*04c4*/ 	.short	0x010a
        /*04c6*/ 	.byte	0xff
	.zero		1


	//   ....[59]....
        /*04c8*/ 	.word	0x00003100
        /*04cc*/ 	.word	0x000000ff
        /*04d0*/ 	.word	0x00000008
        /*04d4*/ 	.short	0x010a
        /*04d6*/ 	.byte	0x06
	.zero		1


	//   ....[60]....
        /*04d8*/ 	.word	0x00003120
        /*04dc*/ 	.word	0x000000ff
        /*04e0*/ 	.word	0x00000008
        /*04e4*/ 	.short	0x010a
        /*04e6*/ 	.byte	0x06
	.zero		1


	//   ....[61]....
        /*04e8*/ 	.word	0x000032b0
        /*04ec*/ 	.word	0x000000ff
        /*04f0*/ 	.word	0x00000008
        /*04f4*/ 	.short	0x010a
        /*04f6*/ 	.byte	0x06
	.zero		1


	//   ....[62]....
        /*04f8*/ 	.word	0x000032d0
        /*04fc*/ 	.word	0x000000ff
        /*0500*/ 	.word	0x00000008
        /*0504*/ 	.short	0x010a
        /*0506*/ 	.byte	0x06
	.zero		1


	//   ....[63]....
        /*0508*/ 	.word	0x00003390
        /*050c*/ 	.word	0x000000ff
        /*0510*/ 	.word	0x00000000
        /*0514*/ 	.short	0x0101
        /*0516*/ 	.byte	0x07
	.zero		1


	//   ....[64]....
        /*0518*/ 	.word	0x00003750
        /*051c*/ 	.word	0x00000000
        /*0520*/ 	.word	0x00000090
        /*0524*/ 	.short	0x010a
        /*0526*/ 	.byte	0xff
	.zero		1


	//   ....[65]....
        /*0528*/ 	.word	0x00003810
        /*052c*/ 	.word	0x00000000
        /*0530*/ 	.word	0x00000000
        /*0534*/ 	.short	0x0101
        /*0536*/ 	.byte	0xff
	.zero		1


	//   ....[66]....
        /*0538*/ 	.word	0x000038c0
        /*053c*/ 	.word	0x000000ff
        /*0540*/ 	.word	0x00000000
        /*0544*/ 	.short	0x010a
        /*0546*/ 	.byte	0x09
	.zero		1


	//   ....[67]....
        /*0548*/ 	.word	0x000038e0
        /*054c*/ 	.word	0x000000ff
        /*0550*/ 	.word	0x000000d0
        /*0554*/ 	.short	0x010a
        /*0556*/ 	.byte	0x08
	.zero		1


	//   ....[68]....
        /*0558*/ 	.word	0x00003990
        /*055c*/ 	.word	0x000000ff
        /*0560*/ 	.word	0x00000000
        /*0564*/ 	.short	0x010a
        /*0566*/ 	.byte	0x0e
	.zero		1


	//   ....[69]....
        /*0568*/ 	.word	0x00003ac0
        /*056c*/ 	.word	0x000000ff
        /*0570*/ 	.word	0x00000000
        /*0574*/ 	.short	0x010a
        /*0576*/ 	.byte	0x26
	.zero		1


	//   ....[70]....
        /*0578*/ 	.word	0x00003f00
        /*057c*/ 	.word	0x000000ff
        /*0580*/ 	.word	0x00000000
        /*0584*/ 	.short	0x010a
        /*0586*/ 	.byte	0x08
	.zero		1


	//   ....[71]....
        /*0588*/ 	.word	0x00003f90
        /*058c*/ 	.word	0x000000ff
        /*0590*/ 	.word	0x00000000
        /*0594*/ 	.short	0x010a
        /*0596*/ 	.byte	0x08
	.zero		1


	//   ....[72]....
        /*0598*/ 	.word	0x00004020
        /*059c*/ 	.word	0x000000ff
        /*05a0*/ 	.word	0x00000000
        /*05a4*/ 	.short	0x010a
        /*05a6*/ 	.byte	0x08
	.zero		1


	//   ....[73]....
        /*05a8*/ 	.word	0x000040c0
        /*05ac*/ 	.word	0x00000000
        /*05b0*/ 	.word	0x00000000
        /*05b4*/ 	.short	0x010a
        /*05b6*/ 	.byte	0xff
	.zero		1


	//   ....[74]....
        /*05b8*/ 	.word	0x00004100
        /*05bc*/ 	.word	0x00000000
        /*05c0*/ 	.word	0x00000000
        /*05c4*/ 	.short	0x010a
        /*05c6*/ 	.byte	0xff
	.zero		1


	//   ....[75]....
        /*05c8*/ 	.word	0x00004170
        /*05cc*/ 	.word	0x000000ff
        /*05d0*/ 	.word	0x00000000
        /*05d4*/ 	.short	0x0101
        /*05d6*/ 	.byte	0x05
	.zero		1


	//   ....[76]....
        /*05d8*/ 	.word	0x000041b0
        /*05dc*/ 	.word	0x000000ff
        /*05e0*/ 	.word	0x00000110
        /*05e4*/ 	.short	0x010a
        /*05e6*/ 	.byte	0x07
	.zero		1


	//   ....[77]....
        /*05e8*/ 	.word	0x00004200
        /*05ec*/ 	.word	0x000000ff
        /*05f0*/ 	.word	0x00000000
        /*05f4*/ 	.short	0x0101
        /*05f6*/ 	.byte	0x05
	.zero		1


	//   ....[78]....
        /*05f8*/ 	.word	0x00004650
        /*05fc*/ 	.word	0x00000000
        /*0600*/ 	.word	0x00000090
        /*0604*/ 	.short	0x010a
        /*0606*/ 	.byte	0xff
	.zero		1


	//   ....[79]....
        /*0608*/ 	.word	0x00004710
        /*060c*/ 	.word	0x00000000
        /*0610*/ 	.word	0x00000000
        /*0614*/ 	.short	0x0101
        /*0616*/ 	.byte	0xff
	.zero		1


	//   ....[80]....
        /*0618*/ 	.word	0x00004a30
        /*061c*/ 	.word	0x000000ff
        /*0620*/ 	.word	0x00000088
        /*0624*/ 	.short	0x010a
        /*0626*/ 	.byte	0x06
	.zero		1


	//   ....[81]....
        /*0628*/ 	.word	0x00004c20
        /*062c*/ 	.word	0x000000ff
        /*0630*/ 	.word	0x00000060
        /*0634*/ 	.short	0x010a
        /*0636*/ 	.byte	0x06
	.zero		1


	//   ....[82]....
        /*0638*/ 	.word	0x00004d90
        /*063c*/ 	.word	0x000000ff
        /*0640*/ 	.word	0x00000040
        /*0644*/ 	.short	0x010b
        /*0646*/ 	.byte	0x06
	.zero		1


	//   ....[83]....
        /*0648*/ 	.word	0x00004da0
        /*064c*/ 	.word	0x000000ff
        /*0650*/ 	.word	0x00000000
        /*0654*/ 	.short	0x0101
        /*0656*/ 	.byte	0x08
	.zero		1


	//   ....[84]....
        /*0658*/ 	.word	0x00004db0
        /*065c*/ 	.word	0x000000ff
        /*0660*/ 	.word	0x00000068
        /*0664*/ 	.short	0x010a
        /*0666*/ 	.byte	0x06
	.zero		1


	//   ....[85]....
        /*0668*/ 	.word	0x00004f00
        /*066c*/ 	.word	0x000000ff
        /*0670*/ 	.word	0x00000048
        /*0674*/ 	.short	0x010b
        /*0676*/ 	.byte	0x06
	.zero		1


	//   ....[86]....
        /*0678*/ 	.word	0x00004f10
        /*067c*/ 	.word	0x000000ff
        /*0680*/ 	.word	0x00000000
        /*0684*/ 	.short	0x0101
        /*0686*/ 	.byte	0x08
	.zero		1


	//   ....[87]....
        /*0688*/ 	.word	0x00004f20
        /*068c*/ 	.word	0x000000ff
        /*0690*/ 	.word	0x00000070
        /*0694*/ 	.short	0x010a
        /*0696*/ 	.byte	0x06
	.zero		1


	//   ....[88]....
        /*0698*/ 	.word	0x000050a0
        /*069c*/ 	.word	0x000000ff
        /*06a0*/ 	.word	0x00000050
        /*06a4*/ 	.short	0x010b
        /*06a6*/ 	.byte	0x06
	.zero		1


	//   ....[89]....
        /*06a8*/ 	.word	0x000050e0
        /*06ac*/ 	.word	0x000000ff
        /*06b0*/ 	.word	0x00000000
        /*06b4*/ 	.short	0x0101
        /*06b6*/ 	.byte	0x08
	.zero		1


	//   ....[90]....
        /*06b8*/ 	.word	0x00005120
        /*06bc*/ 	.word	0x000000ff
        /*06c0*/ 	.word	0x00000078
        /*06c4*/ 	.short	0x010a
        /*06c6*/ 	.byte	0x06
	.zero		1


	//   ....[91]....
        /*06c8*/ 	.word	0x00005360
        /*06cc*/ 	.word	0x000000ff
        /*06d0*/ 	.word	0x00000058
        /*06d4*/ 	.short	0x010b
        /*06d6*/ 	.byte	0x06
	.zero		1


	//   ....[92]....
        /*06d8*/ 	.word	0x00005380
        /*06dc*/ 	.word	0x000000ff
        /*06e0*/ 	.word	0x00000000
        /*06e4*/ 	.short	0x0101
        /*06e6*/ 	.byte	0x0d
	.zero		1


	//   ....[93]....
        /*06e8*/ 	.word	0x000053b0
        /*06ec*/ 	.word	0x000000ff
        /*06f0*/ 	.word	0x00000060
        /*06f4*/ 	.short	0x010a
        /*06f6*/ 	.byte	0x06
	.zero		1


	//   ....[94]....
        /*06f8*/ 	.word	0x000053d0
        /*06fc*/ 	.word	0x000000ff
        /*0700*/ 	.word	0x00000068
        /*0704*/ 	.short	0x010a
        /*0706*/ 	.byte	0x06
	.zero		1


	//   ....[95]....
        /*0708*/ 	.word	0x000053f0
        /*070c*/ 	.word	0x000000ff
        /*0710*/ 	.word	0x00000070
        /*0714*/ 	.short	0x010a
        /*0716*/ 	.byte	0x06
	.zero		1


	//   ....[96]....
        /*0718*/ 	.word	0x00005430
        /*071c*/ 	.word	0x00000000
        /*0720*/ 	.word	0x00000078
        /*0724*/ 	.short	0x010a
        /*0726*/ 	.byte	0xff
	.zero		1


	//   ....[97]....
        /*0728*/ 	.word	0x00005760
        /*072c*/ 	.word	0x00000000
        /*0730*/ 	.word	0x00000090
        /*0734*/ 	.short	0x010a
        /*0736*/ 	.byte	0xff
	.zero		1


	//   ....[98]....
        /*0738*/ 	.word	0x00005870
        /*073c*/ 	.word	0x00000000
        /*0740*/ 	.word	0x00000000
        /*0744*/ 	.short	0x0101
        /*0746*/ 	.byte	0xff
	.zero		1


	//   ....[99]....
        /*0748*/ 	.word	0x000062c0
        /*074c*/ 	.word	0x000000ff
        /*0750*/ 	.word	0x00000040
        /*0754*/ 	.short	0x010a
        /*0756*/ 	.byte	0x30
	.zero		1


	//   ....[100]....
        /*0758*/ 	.word	0x00006300
        /*075c*/ 	.word	0x00000070
        /*0760*/ 	.word	0x000000b0
        /*0764*/ 	.short	0x010a
        /*0766*/ 	.byte	0xff
	.zero		1


	//   ....[101]....
        /*0768*/ 	.word	0x000063f0
        /*076c*/ 	.word	0x000000ff
        /*0770*/ 	.word	0x00000040
        /*0774*/ 	.short	0x010a
        /*0776*/ 	.byte	0x30
	.zero		1


	//   ....[102]....
        /*0778*/ 	.word	0x000064e0
        /*077c*/ 	.word	0x00000070
        /*0780*/ 	.word	0x000000b0
        /*0784*/ 	.short	0x010a
        /*0786*/ 	.byte	0xff
	.zero		1


	//   ....[103]....
        /*0788*/ 	.word	0x00006fb0
        /*078c*/ 	.word	0x00000000
        /*0790*/ 	.word	0x00000000
        /*0794*/ 	.short	0x0101
        /*0796*/ 	.byte	0xff
	.zero		1


	//   ....[104]....
        /*0798*/ 	.word	0x00006fc0
        /*079c*/ 	.word	0x00000002
        /*07a0*/ 	.word	0x00000040
        /*07a4*/ 	.short	0x010a
        /*07a6*/ 	.byte	0xff
	.zero		1


	//   ....[105]....
        /*07a8*/ 	.word	0x000070a0
        /*07ac*/ 	.word	0x00000002
        /*07b0*/ 	.word	0x00000040
        /*07b4*/ 	.short	0x010a
        /*07b6*/ 	.byte	0xff
	.zero		1


	//   ....[106]....
        /*07b8*/ 	.word	0x00007c00
        /*07bc*/ 	.word	0x0000003f
        /*07c0*/ 	.word	0x00000000
        /*07c4*/ 	.short	0x0101
        /*07c6*/ 	.byte	0xff
	.zero		1


	//   ....[107]....
        /*07c8*/ 	.word	0x00007c20
        /*07cc*/ 	.word	0x00000000
        /*07d0*/ 	.word	0x00000040
        /*07d4*/ 	.short	0x010a
        /*07d6*/ 	.byte	0xff
	.zero		1


	//   ....[108]....
        /*07d8*/ 	.word	0x00007cf0
        /*07dc*/ 	.word	0x00000000
        /*07e0*/ 	.word	0x00000040
        /*07e4*/ 	.short	0x010a
        /*07e6*/ 	.byte	0xff
	.zero		1


	//   ....[109]....
        /*07e8*/ 	.word	0x00008850
        /*07ec*/ 	.word	0x0000003f
        /*07f0*/ 	.word	0x00000000
        /*07f4*/ 	.short	0x0101
        /*07f6*/ 	.byte	0xff
	.zero		1


	//   ....[110]....
        /*07f8*/ 	.word	0x00008870
        /*07fc*/ 	.word	0x00000000
        /*0800*/ 	.word	0x00000040
        /*0804*/ 	.short	0x010a
        /*0806*/ 	.byte	0xff
	.zero		1


	//   ....[111]....
        /*0808*/ 	.word	0x00008940
        /*080c*/ 	.word	0x00000000
        /*0810*/ 	.word	0x00000040
        /*0814*/ 	.short	0x010a
        /*0816*/ 	.byte	0xff
	.zero		1


	//   ....[112]....
        /*0818*/ 	.word	0x00008d30
        /*081c*/ 	.word	0x00000070
        /*0820*/ 	.word	0x00000000
        /*0824*/ 	.short	0x0101
        /*0826*/ 	.byte	0xff
	.zero		1


	//   ....[113]....
        /*0828*/ 	.word	0x000094f0
        /*082c*/ 	.word	0x00000000
        /*0830*/ 	.word	0x00000000
        /*0834*/ 	.short	0x0101
        /*0836*/ 	.byte	0xff
	.zero		1


	//   ....[114]....
        /*0838*/ 	.word	0x00009760
        /*083c*/ 	.word	0x000000ff
        /*0840*/ 	.word	0x00000000
        /*0844*/ 	.short	0x0101
        /*0846*/ 	.byte	0x04
	.zero		1


	//   ....[115]....
        /*0848*/ 	.word	0x00009780
        /*084c*/ 	.word	0x00000002
        /*0850*/ 	.word	0x00000100
        /*0854*/ 	.short	0x010a
        /*0856*/ 	.byte	0xff
	.zero		1


	//   ....[116]....
        /*0858*/ 	.word	0x000097e0
        /*085c*/ 	.word	0x00000002
        /*0860*/ 	.word	0x00000020
        /*0864*/ 	.short	0x010a
        /*0866*/ 	.byte	0xff
	.zero		1


	//   ....[117]....
        /*0868*/ 	.word	0x00009840
        /*086c*/ 	.word	0x00000002
        /*0870*/ 	.word	0x00000020
        /*0874*/ 	.short	0x010a
        /*0876*/ 	.byte	0xff
	.zero		1


	//   ....[118]....
        /*0878*/ 	.word	0x00009890
        /*087c*/ 	.word	0x00000002
        /*0880*/ 	.word	0x00000090
        /*0884*/ 	.short	0x010a
        /*0886*/ 	.byte	0xff
	.zero		1


	//   ....[119]....
        /*0888*/ 	.word	0x000098f0
        /*088c*/ 	.word	0x00000000
        /*0890*/ 	.word	0x00000000
        /*0894*/ 	.short	0x010a
        /*0896*/ 	.byte	0xff
	.zero		1


	//   ....[120]....
        /*0898*/ 	.word	0x00009950
        /*089c*/ 	.word	0x00000000
        /*08a0*/ 	.word	0x00000000
        /*08a4*/ 	.short	0x010a
        /*08a6*/ 	.byte	0xff
	.zero		1


	//   ....[121]....
        /*08a8*/ 	.word	0x000099b0
        /*08ac*/ 	.word	0x00000000
        /*08b0*/ 	.word	0x00000000
        /*08b4*/ 	.short	0x010a
        /*08b6*/ 	.byte	0xff
	.zero		1


	//   ....[122]....
        /*08b8*/ 	.word	0x00009a00
        /*08bc*/ 	.word	0x00000000
        /*08c0*/ 	.word	0x000000f0
        /*08c4*/ 	.short	0x010a
        /*08c6*/ 	.byte	0xff
	.zero		1


	//   ....[123]....
        /*08c8*/ 	.word	0x00009a60
        /*08cc*/ 	.word	0x00000000
        /*08d0*/ 	.word	0x000000a0
        /*08d4*/ 	.short	0x010a
        /*08d6*/ 	.byte	0xff
	.zero		1


	//   ....[124]....
        /*08d8*/ 	.word	0x00009ab0
        /*08dc*/ 	.word	0x00000000
        /*08e0*/ 	.word	0x00000090
        /*08e4*/ 	.short	0x010a
        /*08e6*/ 	.byte	0xff
	.zero		1


	//   ....[125]....
        /*08e8*/ 	.word	0x00009b10
        /*08ec*/ 	.word	0x00000000
        /*08f0*/ 	.word	0x000000a0
        /*08f4*/ 	.short	0x010a
        /*08f6*/ 	.byte	0xff
	.zero		1


	//   ....[126]....
        /*08f8*/ 	.word	0x00009b70
        /*08fc*/ 	.word	0x00000004
        /*0900*/ 	.word	0x00000008
        /*0904*/ 	.short	0x010a
        /*0906*/ 	.byte	0xff
	.zero		1


	//   ....[127]....
        /*0908*/ 	.word	0x00009c50
        /*090c*/ 	.word	0x00000002
        /*0910*/ 	.word	0x00000008
        /*0914*/ 	.short	0x010a
        /*0916*/ 	.byte	0xff
	.zero		1


	//   ....[128]....
        /*0918*/ 	.word	0x00009ca0
        /*091c*/ 	.word	0x00000000
        /*0920*/ 	.word	0x00000090
        /*0924*/ 	.short	0x010a
        /*0926*/ 	.byte	0xff
	.zero		1


	//   ....[129]....
        /*0928*/ 	.word	0x00009d00
        /*092c*/ 	.word	0x00000000
        /*0930*/ 	.word	0x000000d0
        /*0934*/ 	.short	0x010a
        /*0936*/ 	.byte	0xff
	.zero		1


	//   ....[130]....
        /*0938*/ 	.word	0x00009d60
        /*093c*/ 	.word	0x00000000
        /*0940*/ 	.word	0x00000000
        /*0944*/ 	.short	0x010a
        /*0946*/ 	.byte	0xff
	.zero		1


	//   ....[131]....
        /*0948*/ 	.word	0x00009dc0
        /*094c*/ 	.word	0x00000000
        /*0950*/ 	.word	0x00000000
        /*0954*/ 	.short	0x010a
        /*0956*/ 	.byte	0xff
	.zero		1


	//   ....[132]....
        /*0958*/ 	.word	0x00009e20
        /*095c*/ 	.word	0x00000000
        /*0960*/ 	.word	0x00000000
        /*0964*/ 	.short	0x010a
        /*0966*/ 	.byte	0xff
	.zero		1


	//   ....[133]....
        /*0968*/ 	.word	0x00009e80
        /*096c*/ 	.word	0x00000000
        /*0970*/ 	.word	0x00000000
        /*0974*/ 	.short	0x010a
        /*0976*/ 	.byte	0xff
	.zero		1


	//   ....[134]....
        /*0978*/ 	.word	0x00009ee0
        /*097c*/ 	.word	0x00000000
        /*0980*/ 	.word	0x00000110
        /*0984*/ 	.short	0x010a
        /*0986*/ 	.byte	0xff
	.zero		1


	//   ....[135]....
        /*0988*/ 	.word	0x00009f30
        /*098c*/ 	.word	0x00000000
        /*0990*/ 	.word	0x00000090
        /*0994*/ 	.short	0x010a
        /*0996*/ 	.byte	0xff
	.zero		1


	//   ....[136]....
        /*0998*/ 	.word	0x00009f90
        /*099c*/ 	.word	0x00000000
        /*09a0*/ 	.word	0x00000088
        /*09a4*/ 	.short	0x010a
        /*09a6*/ 	.byte	0xff
	.zero		1


	//   ....[137]....
        /*09a8*/ 	.word	0x00009ff0
        /*09ac*/ 	.word	0x00000000
        /*09b0*/ 	.word	0x00000060
        /*09b4*/ 	.short	0x010a
        /*09b6*/ 	.byte	0xff
	.zero		1


	//   ....[138]....
        /*09b8*/ 	.word	0x0000a050
        /*09bc*/ 	.word	0x00000000
        /*09c0*/ 	.word	0x00000068
        /*09c4*/ 	.short	0x010a
        /*09c6*/ 	.byte	0xff
	.zero		1


	//   ....[139]....
        /*09c8*/ 	.word	0x0000a0b0
        /*09cc*/ 	.word	0x00000000
        /*09d0*/ 	.word	0x00000070
        /*09d4*/ 	.short	0x010a
        /*09d6*/ 	.byte	0xff
	.zero		1


	//   ....[140]....
        /*09d8*/ 	.word	0x0000a110
        /*09dc*/ 	.word	0x00000000
        /*09e0*/ 	.word	0x00000078
        /*09e4*/ 	.short	0x010a
        /*09e6*/ 	.byte	0xff
	.zero		1


	//   ....[141]....
        /*09e8*/ 	.word	0x0000a170
        /*09ec*/ 	.word	0x00000000
        /*09f0*/ 	.word	0x00000060
        /*09f4*/ 	.short	0x010a
        /*09f6*/ 	.byte	0xff
	.zero		1


	//   ....[142]....
        /*09f8*/ 	.word	0x0000a1d0
        /*09fc*/ 	.word	0x00000000
        /*0a00*/ 	.word	0x00000068
        /*0a04*/ 	.short	0x010a
        /*0a06*/ 	.byte	0xff
	.zero		1


	//   ....[143]....
        /*0a08*/ 	.word	0x0000a230
        /*0a0c*/ 	.word	0x00000000
        /*0a10*/ 	.word	0x00000070
        /*0a14*/ 	.short	0x010a
        /*0a16*/ 	.byte	0xff
	.zero		1


	//   ....[144]....
        /*0a18*/ 	.word	0x0000a280
        /*0a1c*/ 	.word	0x00000000
        /*0a20*/ 	.word	0x00000090
        /*0a24*/ 	.short	0x010a
        /*0a26*/ 	.byte	0xff
	.zero		1


	//   ....[145]....
        /*0a28*/ 	.word	0x0000a2e0
        /*0a2c*/ 	.word	0x00000002
        /*0a30*/ 	.word	0x00000040
        /*0a34*/ 	.short	0x010a
        /*0a36*/ 	.byte	0xff
	.zero		1


	//   ....[146]....
        /*0a38*/ 	.word	0x0000a330
        /*0a3c*/ 	.word	0x00000070
        /*0a40*/ 	.word	0x000000b0
        /*0a44*/ 	.short	0x010a
        /*0a46*/ 	.byte	0xff
	.zero		1


	//   ....[147]....
        /*0a48*/ 	.word	0x0000a380
        /*0a4c*/ 	.word	0x00000002
        /*0a50*/ 	.word	0x00000040
        /*0a54*/ 	.short	0x010a
        /*0a56*/ 	.byte	0xff
	.zero		1


	//   ....[148]....
        /*0a58*/ 	.word	0x0000a3d0
        /*0a5c*/ 	.word	0x00000000
        /*0a60*/ 	.word	0x00000040
        /*0a64*/ 	.short	0x010a
        /*0a66*/ 	.byte	0xff
	.zero		1


	//   ....[149]....
        /*0a68*/ 	.word	0x0000a420
        /*0a6c*/ 	.word	0x00000000
        /*0a70*/ 	.word	0x00000040
        /*0a74*/ 	.short	0x010a
        /*0a76*/ 	.byte	0xff
	.zero		1


	//----- nvinfo : EIATTR_NUM_MBARRIERS
	.align		4
.L_47:
        /*0a78*/ 	.byte	0x03, 0x38
        /*0a7a*/ 	.short	0x0023


	//----- nvinfo : EIATTR_EXIT_INSTR_OFFSETS
	.align		4
        /*0a7c*/ 	.byte	0x04, 0x1c
        /*0a7e*/ 	.short	(.L_49 - .L_48)


	//   ....[0]....
.L_48:
        /*0a80*/ 	.word	0x00002990


	//   ....[1]....
        /*0a84*/ 	.word	0x00002e90


	//   ....[2]....
        /*0a88*/ 	.word	0x00002ef0


	//   ....[3]....
        /*0a8c*/ 	.word	0x00004430


	//   ....[4]....
        /*0a90*/ 	.word	0x00005460


	//   ....[5]....
        /*0a94*/ 	.word	0x000054a0


	//   ....[6]....
        /*0a98*/ 	.word	0x00009650


	//   ....[7]....
        /*0a9c*/ 	.word	0x000096d0


	//   ....[8]....
        /*0aa0*/ 	.word	0x00009700


	//   ....[9]....
        /*0aa4*/ 	.word	0x00009770


	//----- nvinfo : EIATTR_MAX_THREADS
	.align		4
.L_49:
        /*0aa8*/ 	.byte	0x04, 0x05
        /*0aaa*/ 	.short	(.L_51 - .L_50)
.L_50:
        /*0aac*/ 	.word	0x00000100
        /*0ab0*/ 	.word	0x00000001
        /*0ab4*/ 	.word	0x00000001


	//----- nvinfo : EIATTR_CRS_STACK_SIZE
	.align		4
.L_51:
        /*0ab8*/ 	.byte	0x04, 0x1e
        /*0aba*/ 	.short	(.L_53 - .L_52)
.L_52:
        /*0abc*/ 	.word	0x00000000


	//----- nvinfo : EIATTR_CBANK_PARAM_SIZE
	.align		4
.L_53:
        /*0ac0*/ 	.byte	0x03, 0x19
        /*0ac2*/ 	.short	0x0800


	//----- nvinfo : EIATTR_PARAM_CBANK
	.align		4
        /*0ac4*/ 	.byte	0x04, 0x0a
        /*0ac6*/ 	.short	(.L_55 - .L_54)
	.align		4
.L_54:
        /*0ac8*/ 	.word	index@(.nv.constant0._ZN7cutlass13device_kernelINS_4gemm6kernel13GemmUniversalIN4cute5tupleIJiiiiEEENS1_10collective13CollectiveMmaINS1_35MainloopSm100TmaUmmaWarpSpecializedILi4ELi2ELi4ENS5_IJNS4_1CILi2EEENSA_ILi1EEESC_EEEEENS5_IJNSA_ILi256EEENSA_ILi128EEESG_EEENS_10bfloat16_tENS5_IJlSC_lEEESI_SJ_NS4_8TiledMMAINS4_8MMA_AtomIJNS4_26SM100_MMA_F16BF16_2x1SM_SSISI_SI_fLi256ELi128ELNS4_4UMMA5MajorE0ELSO_0ELNSN_7ScaleInE0ELSP_0EEEEEENS4_6LayoutINS5_IJSC_SC_SC_EEENS5_IJNSA_ILi0EEESU_SU_EEEEENS5_IJNS4_10UnderscoreESX_SX_EEEEENS4_18SM100_TMA_2SM_LOADENS4_14ComposedLayoutINS4_7SwizzleILi3ELi4ELi3EEENS4_18smem_ptr_flag_bitsILi16EEENSS_INS5_IJNSA_ILi8EEENSA_ILi64EEEEEENS5_IJS17_SC_EEEEEEEvNS4_8identityES10_S1B_vS1C_EENS_8epilogue10collective18CollectiveEpilogueINS1E_23Sm100TmaWarpSpecializedILi4ELi2ELi32ELb1ELb0EEEJNS5_IJSG_SG_SG_EEENS5_IJNSS_ISG_SC_EENSS_INSA_ILi32EEESC_EEEEESI_SJ_SI_SJ_NS1E_6fusion15FusionCallbacksIS1I_NS1O_17LinearCombinationISI_fSI_fLNS_15FloatRoundStyleE2EEES1J_S1N_JEEENS4_5SM1004TMEM4LOAD26SM100_TMEM_LOAD_32dp32b32xENS4_13SM90_TMA_LOADENS11_INS12_ILi2ELi4ELi3EEES15_NSS_INS5_IJS16_S1L_EEENS5_IJS1L_SC_EEEEEEENS4_39AutoVectorizingCopyWithAssumedAlignmentILi128EEENS4_14SM90_TMA_STOREES23_S25_S25_EEEvvEEEEvNT_6ParamsE)
        /*0acc*/ 	.short	0x0380
        /*0ace*/ 	.short	0x0800


	//----- nvinfo : EIATTR_SW_WAR
	.align		4
.L_55:
        /*0ad0*/ 	.byte	0x04, 0x36
        /*0ad2*/ 	.short	(.L_57 - .L_56)
.L_56:
        /*0ad4*/ 	.word	0x00000008
.L_57:


//--------------------- .nv.callgraph             --------------------------
	.section	.nv.callgraph,"",@"SHT_CUDA_CALLGRAPH"
	.align	4
	.sectionentsize	8
	.align		4
        /*0000*/ 	.word	0x00000000
	.align		4
        /*0004*/ 	.word	0xffffffff
	.align		4
        /*0008*/ 	.word	index@(_ZN7cutlass13device_kernelINS_4gemm6kernel13GemmUniversalIN4cute5tupleIJiiiiEEENS1_10collective13CollectiveMmaINS1_35MainloopSm100TmaUmmaWarpSpecializedILi4ELi2ELi4ENS5_IJNS4_1CILi2EEENSA_ILi1EEESC_EEEEENS5_IJNSA_ILi256EEENSA_ILi128EEESG_EEENS_10bfloat16_tENS5_IJlSC_lEEESI_SJ_NS4_8TiledMMAINS4_8MMA_AtomIJNS4_26SM100_MMA_F16BF16_2x1SM_SSISI_SI_fLi256ELi128ELNS4_4UMMA5MajorE0ELSO_0ELNSN_7ScaleInE0ELSP_0EEEEEENS4_6LayoutINS5_IJSC_SC_SC_EEENS5_IJNSA_ILi0EEESU_SU_EEEEENS5_IJNS4_10UnderscoreESX_SX_EEEEENS4_18SM100_TMA_2SM_LOADENS4_14ComposedLayoutINS4_7SwizzleILi3ELi4ELi3EEENS4_18smem_ptr_flag_bitsILi16EEENSS_INS5_IJNSA_ILi8EEENSA_ILi64EEEEEENS5_IJS17_SC_EEEEEEEvNS4_8identityES10_S1B_vS1C_EENS_8epilogue10collective18CollectiveEpilogueINS1E_23Sm100TmaWarpSpecializedILi4ELi2ELi32ELb1ELb0EEEJNS5_IJSG_SG_SG_EEENS5_IJNSS_ISG_SC_EENSS_INSA_ILi32EEESC_EEEEESI_SJ_SI_SJ_NS1E_6fusion15FusionCallbacksIS1I_NS1O_17LinearCombinationISI_fSI_fLNS_15FloatRoundStyleE2EEES1J_S1N_JEEENS4_5SM1004TMEM4LOAD26SM100_TMEM_LOAD_32dp32b32xENS4_13SM90_TMA_LOADENS11_INS12_ILi2ELi4ELi3EEES15_NSS_INS5_IJS16_S1L_EEENS5_IJS1L_SC_EEEEEEENS4_39AutoVectorizingCopyWithAssumedAlignmentILi128EEENS4_14SM90_TMA_STOREES23_S25_S25_EEEvvEEEEvNT_6ParamsE)
	.align		4
        /*000c*/ 	.word	index@(__assertfail)
	.align		4
        /*0010*/ 	.word	0x00000000
	.align		4
        /*0014*/ 	.word	0xfffffffe
	.align		4
        /*0018*/ 	.word	0x00000000
	.align		4
        /*001c*/ 	.word	0xfffffffd
	.align		4
        /*0020*/ 	.word	0x00000000
	.align		4
        /*0024*/ 	.word	0xfffffffc


//--------------------- .nv.constant4             --------------------------
	.section	.nv.constant4,"a",@progbits
	.align	8
	.align		8
.nv.constant4:
        /*0000*/ 	.dword	__assertfail
	.align		8
        /*0008*/ 	.dword	__unnamed_1
	.align		8
        /*0010*/ 	.dword	__unnamed_2
	.align		8
        /*0018*/ 	.dword	_ZN39_INTERNAL_7e322963_4_k_cu_1239b392_77634cuda3std3__45__cpo5beginE
	.align		8
        /*0020*/ 	.dword	_ZN39_INTERNAL_7e322963_4_k_cu_1239b392_77634cuda3std3__45__cpo3endE
	.align		8
        /*0028*/ 	.dword	_ZN39_INTERNAL_7e322963_4_k_cu_1239b392_77634cuda3std3__45__cpo6cbeginE
	.align		8
        /*0030*/ 	.dword	_ZN39_INTERNAL_7e322963_4_k_cu_1239b392_77634cuda3std3__45__cpo4cendE
	.align		8
        /*0038*/ 	.dword	_ZN39_INTERNAL_7e322963_4_k_cu_1239b392_77634cuda3std3__441_GLOBAL__N__7e322963_4_k_cu_1239b392_77636ignoreE
	.align		8
        /*0040*/ 	.dword	_ZN39_INTERNAL_7e322963_4_k_cu_1239b392_77634cuda3std3__419piecewise_constructE
	.align		8
        /*0048*/ 	.dword	_ZN39_INTERNAL_7e322963_4_k_cu_1239b392_77634cuda3std3__48in_placeE
	.align		8
        /*0050*/ 	.dword	_ZN39_INTERNAL_7e322963_4_k_cu_1239b392_77634cuda3std6ranges3__45__cpo4swapE
	.align		8
        /*0058*/ 	.dword	_ZN39_INTERNAL_7e322963_4_k_cu_1239b392_77634cuda3std6ranges3__45__cpo9iter_moveE
	.align		8
        /*0060*/ 	.dword	_ZN39_INTERNAL_7e322963_4_k_cu_1239b392_77634cute7productE
	.align		8
        /*0068*/ 	.dword	_ZN39_INTERNAL_7e322963_4_k_cu_1239b392_77634cute1_E
	.align		8
        /*0070*/ 	.dword	$str$25
	.align		8
        /*0078*/ 	.dword	$str$26
	.align		8
        /*0080*/ 	.dword	$str$27
	.align		8
        /*0088*/ 	.dword	$str$28


//--------------------- .text._ZN7cutlass13device_kernelINS_4gemm6kernel13GemmUniversalIN4cute5tupleIJiiiiEEENS1_10collective13CollectiveMmaINS1_35MainloopSm100TmaUmmaWarpSpecializedILi4ELi2ELi4ENS5_IJNS4_1CILi2EEENSA_ILi1EEESC_EEEEENS5_IJNSA_ILi256EEENSA_ILi128EEESG_EEENS_10bfloat16_tENS5_IJlSC_lEEESI_SJ_NS4_8TiledMMAINS4_8MMA_AtomIJNS4_26SM100_MMA_F16BF16_2x1SM_SSISI_SI_fLi256ELi128ELNS4_4UMMA5MajorE0ELSO_0ELNSN_7ScaleInE0ELSP_0EEEEEENS4_6LayoutINS5_IJSC_SC_SC_EEENS5_IJNSA_ILi0EEESU_SU_EEEEENS5_IJNS4_10UnderscoreESX_SX_EEEEENS4_18SM100_TMA_2SM_LOADENS4_14ComposedLayoutINS4_7SwizzleILi3ELi4ELi3EEENS4_18smem_ptr_flag_bitsILi16EEENSS_INS5_IJNSA_ILi8EEENSA_ILi64EEEEEENS5_IJS17_SC_EEEEEEEvNS4_8identityES10_S1B_vS1C_EENS_8epilogue10collective18CollectiveEpilogueINS1E_23Sm100TmaWarpSpecializedILi4ELi2ELi32ELb1ELb0EEEJNS5_IJSG_SG_SG_EEENS5_IJNSS_ISG_SC_EENSS_INSA_ILi32EEESC_EEEEESI_SJ_SI_SJ_NS1E_6fusion15FusionCallbacksIS1I_NS1O_17LinearCombinationISI_fSI_fLNS_15FloatRoundStyleE2EEES1J_S1N_JEEENS4_5SM1004TMEM4LOAD26SM100_TMEM_LOAD_32dp32b32xENS4_13SM90_TMA_LOADENS11_INS12_ILi2ELi4ELi3EEES15_NSS_INS5_IJS16_S1L_EEENS5_IJS1L_SC_EEEEEEENS4_39AutoVectorizingCopyWithAssumedAlignmentILi128EEENS4_14SM90_TMA_STOREES23_S25_S25_EEEvvEEEEvNT_6ParamsE --------------------------
	.section	.text._ZN7cutlass13device_kernelINS_4gemm6kernel13GemmUniversalIN4cute5tupleIJiiiiEEENS1_10collective13CollectiveMmaINS1_35MainloopSm100TmaUmmaWarpSpecializedILi4ELi2ELi4ENS5_IJNS4_1CILi2EEENSA_ILi1EEESC_EEEEENS5_IJNSA_ILi256EEENSA_ILi128EEESG_EEENS_10bfloat16_tENS5_IJlSC_lEEESI_SJ_NS4_8TiledMMAINS4_8MMA_AtomIJNS4_26SM100_MMA_F16BF16_2x1SM_SSISI_SI_fLi256ELi128ELNS4_4UMMA5MajorE0ELSO_0ELNSN_7ScaleInE0ELSP_0EEEEEENS4_6LayoutINS5_IJSC_SC_SC_EEENS5_IJNSA_ILi0EEESU_SU_EEEEENS5_IJNS4_10UnderscoreESX_SX_EEEEENS4_18SM100_TMA_2SM_LOADENS4_14ComposedLayoutINS4_7SwizzleILi3ELi4ELi3EEENS4_18smem_ptr_flag_bitsILi16EEENSS_INS5_IJNSA_ILi8EEENSA_ILi64EEEEEENS5_IJS17_SC_EEEEEEEvNS4_8identityES10_S1B_vS1C_EENS_8epilogue10collective18CollectiveEpilogueINS1E_23Sm100TmaWarpSpecializedILi4ELi2ELi32ELb1ELb0EEEJNS5_IJSG_SG_SG_EEENS5_IJNSS_ISG_SC_EENSS_INSA_ILi32EEESC_EEEEESI_SJ_SI_SJ_NS1E_6fusion15FusionCallbacksIS1I_NS1O_17LinearCombinationISI_fSI_fLNS_15FloatRoundStyleE2EEES1J_S1N_JEEENS4_5SM1004TMEM4LOAD26SM100_TMEM_LOAD_32dp32b32xENS4_13SM90_TMA_LOADENS11_INS12_ILi2ELi4ELi3EEES15_NSS_INS5_IJS16_S1L_EEENS5_IJS1L_SC_EEEEEEENS4_39AutoVectorizingCopyWithAssumedAlignmentILi128EEENS4_14SM90_TMA_STOREES23_S25_S25_EEEvvEEEEvNT_6ParamsE,"ax",@progbits
	.align	128
.text._ZN7cutlass13device_kernelINS_4gemm6kernel13GemmUniversalIN4cute5tupleIJiiiiEEENS1_10collective13CollectiveMmaINS1_35MainloopSm100TmaUmmaWarpSpecializedILi4ELi2ELi4ENS5_IJNS4_1CILi2EEENSA_ILi1EEESC_EEEEENS5_IJNSA_ILi256EEENSA_ILi128EEESG_EEENS_10bfloat16_tENS5_IJlSC_lEEESI_SJ_NS4_8TiledMMAINS4_8MMA_AtomIJNS4_26SM100_MMA_F16BF16_2x1SM_SSISI_SI_fLi256ELi128ELNS4_4UMMA5MajorE0ELSO_0ELNSN_7ScaleInE0ELSP_0EEEEEENS4_6LayoutINS5_IJSC_SC_SC_EEENS5_IJNSA_ILi0EEESU_SU_EEEEENS5_IJNS4_10UnderscoreESX_SX_EEEEENS4_18SM100_TMA_2SM_LOADENS4_14ComposedLayoutINS4_7SwizzleILi3ELi4ELi3EEENS4_18smem_ptr_flag_bitsILi16EEENSS_INS5_IJNSA_ILi8EEENSA_ILi64EEEEEENS5_IJS17_SC_EEEEEEEvNS4_8identityES10_S1B_vS1C_EENS_8epilogue10collective18CollectiveEpilogueINS1E_23Sm100TmaWarpSpecializedILi4ELi2ELi32ELb1ELb0EEEJNS5_IJSG_SG_SG_EEENS5_IJNSS_ISG_SC_EENSS_INSA_ILi32EEESC_EEEEESI_SJ_SI_SJ_NS1E_6fusion15FusionCallbacksIS1I_NS1O_17LinearCombinationISI_fSI_fLNS_15FloatRoundStyleE2EEES1J_S1N_JEEENS4_5SM1004TMEM4LOAD26SM100_TMEM_LOAD_32dp32b32xENS4_13SM90_TMA_LOADENS11_INS12_ILi2ELi4ELi3EEES15_NSS_INS5_IJS16_S1L_EEENS5_IJS1L_SC_EEEEEEENS4_39AutoVectorizingCopyWithAssumedAlignmentILi128EEENS4_14SM90_TMA_STOREES23_S25_S25_EEEvvEEEEvNT_6ParamsE:
        .type           _ZN7cutlass13device_kernelINS_4gemm6kernel13GemmUniversalIN4cute5tupleIJiiiiEEENS1_10collective13CollectiveMmaINS1_35MainloopSm100TmaUmmaWarpSpecializedILi4ELi2ELi4ENS5_IJNS4_1CILi2EEENSA_ILi1EEESC_EEEEENS5_IJNSA_ILi256EEENSA_ILi128EEESG_EEENS_10bfloat16_tENS5_IJlSC_lEEESI_SJ_NS4_8TiledMMAINS4_8MMA_AtomIJNS4_26SM100_MMA_F16BF16_2x1SM_SSISI_SI_fLi256ELi128ELNS4_4UMMA5MajorE0ELSO_0ELNSN_7ScaleInE0ELSP_0EEEEEENS4_6LayoutINS5_IJSC_SC_SC_EEENS5_IJNSA_ILi0EEESU_SU_EEEEENS5_IJNS4_10UnderscoreESX_SX_EEEEENS4_18SM100_TMA_2SM_LOADENS4_14ComposedLayoutINS4_7SwizzleILi3ELi4ELi3EEENS4_18smem_ptr_flag_bitsILi16EEENSS_INS5_IJNSA_ILi8EEENSA_ILi64EEEEEENS5_IJS17_SC_EEEEEEEvNS4_8identityES10_S1B_vS1C_EENS_8epilogue10collective18CollectiveEpilogueINS1E_23Sm100TmaWarpSpecializedILi4ELi2ELi32ELb1ELb0EEEJNS5_IJSG_SG_SG_EEENS5_IJNSS_ISG_SC_EENSS_INSA_ILi32EEESC_EEEEESI_SJ_SI_SJ_NS1E_6fusion15FusionCallbacksIS1I_NS1O_17LinearCombinationISI_fSI_fLNS_15FloatRoundStyleE2EEES1J_S1N_JEEENS4_5SM1004TMEM4LOAD26SM100_TMEM_LOAD_32dp32b32xENS4_13SM90_TMA_LOADENS11_INS12_ILi2ELi4ELi3EEES15_NSS_INS5_IJS16_S1L_EEENS5_IJS1L_SC_EEEEEEENS4_39AutoVectorizingCopyWithAssumedAlignmentILi128EEENS4_14SM90_TMA_STOREES23_S25_S25_EEEvvEEEEvNT_6ParamsE,@function
        .size           _ZN7cutlass13device_kernelINS_4gemm6kernel13GemmUniversalIN4cute5tupleIJiiiiEEENS1_10collective13CollectiveMmaINS1_35MainloopSm100TmaUmmaWarpSpecializedILi4ELi2ELi4ENS5_IJNS4_1CILi2EEENSA_ILi1EEESC_EEEEENS5_IJNSA_ILi256EEENSA_ILi128EEESG_EEENS_10bfloat16_tENS5_IJlSC_lEEESI_SJ_NS4_8TiledMMAINS4_8MMA_AtomIJNS4_26SM100_MMA_F16BF16_2x1SM_SSISI_SI_fLi256ELi128ELNS4_4UMMA5MajorE0ELSO_0ELNSN_7ScaleInE0ELSP_0EEEEEENS4_6LayoutINS5_IJSC_SC_SC_EEENS5_IJNSA_ILi0EEESU_SU_EEEEENS5_IJNS4_10UnderscoreESX_SX_EEEEENS4_18SM100_TMA_2SM_LOADENS4_14ComposedLayoutINS4_7SwizzleILi3ELi4ELi3EEENS4_18smem_ptr_flag_bitsILi16EEENSS_INS5_IJNSA_ILi8EEENSA_ILi64EEEEEENS5_IJS17_SC_EEEEEEEvNS4_8identityES10_S1B_vS1C_EENS_8epilogue10collective18CollectiveEpilogueINS1E_23Sm100TmaWarpSpecializedILi4ELi2ELi32ELb1ELb0EEEJNS5_IJSG_SG_SG_EEENS5_IJNSS_ISG_SC_EENSS_INSA_ILi32EEESC_EEEEESI_SJ_SI_SJ_NS1E_6fusion15FusionCallbacksIS1I_NS1O_17LinearCombinationISI_fSI_fLNS_15FloatRoundStyleE2EEES1J_S1N_JEEENS4_5SM1004TMEM4LOAD26SM100_TMEM_LOAD_32dp32b32xENS4_13SM90_TMA_LOADENS11_INS12_ILi2ELi4ELi3EEES15_NSS_INS5_IJS16_S1L_EEENS5_IJS1L_SC_EEEEEEENS4_39AutoVectorizingCopyWithAssumedAlignmentILi128EEENS4_14SM90_TMA_STOREES23_S25_S25_EEEvvEEEEvNT_6ParamsE,(.L_x_197 - _ZN7cutlass13device_kernelINS_4gemm6kernel13GemmUniversalIN4cute5tupleIJiiiiEEENS1_10collective13CollectiveMmaINS1_35MainloopSm100TmaUmmaWarpSpecializedILi4ELi2ELi4ENS5_IJNS4_1CILi2EEENSA_ILi1EEESC_EEEEENS5_IJNSA_ILi256EEENSA_ILi128EEESG_EEENS_10bfloat16_tENS5_IJlSC_lEEESI_SJ_NS4_8TiledMMAINS4_8MMA_AtomIJNS4_26SM100_MMA_F16BF16_2x1SM_SSISI_SI_fLi256ELi128ELNS4_4UMMA5MajorE0ELSO_0ELNSN_7ScaleInE0ELSP_0EEEEEENS4_6LayoutINS5_IJSC_SC_SC_EEENS5_IJNSA_ILi0EEESU_SU_EEEEENS5_IJNS4_10UnderscoreESX_SX_EEEEENS4_18SM100_TMA_2SM_LOADENS4_14ComposedLayoutINS4_7SwizzleILi3ELi4ELi3EEENS4_18smem_ptr_flag_bitsILi16EEENSS_INS5_IJNSA_ILi8EEENSA_ILi64EEEEEENS5_IJS17_SC_EEEEEEEvNS4_8identityES10_S1B_vS1C_EENS_8epilogue10collective18CollectiveEpilogueINS1E_23Sm100TmaWarpSpecializedILi4ELi2ELi32ELb1ELb0EEEJNS5_IJSG_SG_SG_EEENS5_IJNSS_ISG_SC_EENSS_INSA_ILi32EEESC_EEEEESI_SJ_SI_SJ_NS1E_6fusion15FusionCallbacksIS1I_NS1O_17LinearCombinationISI_fSI_fLNS_15FloatRoundStyleE2EEES1J_S1N_JEEENS4_5SM1004TMEM4LOAD26SM100_TMEM_LOAD_32dp32b32xENS4_13SM90_TMA_LOADENS11_INS12_ILi2ELi4ELi3EEES15_NSS_INS5_IJS16_S1L_EEENS5_IJS1L_SC_EEEEEEENS4_39AutoVectorizingCopyWithAssumedAlignmentILi128EEENS4_14SM90_TMA_STOREES23_S25_S25_EEEvvEEEEvNT_6ParamsE)
        .other          _ZN7cutlass13device_kernelINS_4gemm6kernel13GemmUniversalIN4cute5tupleIJiiiiEEENS1_10collective13CollectiveMmaINS1_35MainloopSm100TmaUmmaWarpSpecializedILi4ELi2ELi4ENS5_IJNS4_1CILi2EEENSA_ILi1EEESC_EEEEENS5_IJNSA_ILi256EEENSA_ILi128EEESG_EEENS_10bfloat16_tENS5_IJlSC_lEEESI_SJ_NS4_8TiledMMAINS4_8MMA_AtomIJNS4_26SM100_MMA_F16BF16_2x1SM_SSISI_SI_fLi256ELi128ELNS4_4UMMA5MajorE0ELSO_0ELNSN_7ScaleInE0ELSP_0EEEEEENS4_6LayoutINS5_IJSC_SC_SC_EEENS5_IJNSA_ILi0EEESU_SU_EEEEENS5_IJNS4_10UnderscoreESX_SX_EEEEENS4_18SM100_TMA_2SM_LOADENS4_14ComposedLayoutINS4_7SwizzleILi3ELi4ELi3EEENS4_18smem_ptr_flag_bitsILi16EEENSS_INS5_IJNSA_ILi8EEENSA_ILi64EEEEEENS5_IJS17_SC_EEEEEEEvNS4_8identityES10_S1B_vS1C_EENS_8epilogue10collective18CollectiveEpilogueINS1E_23Sm100TmaWarpSpecializedILi4ELi2ELi32ELb1ELb0EEEJNS5_IJSG_SG_SG_EEENS5_IJNSS_ISG_SC_EENSS_INSA_ILi32EEESC_EEEEESI_SJ_SI_SJ_NS1E_6fusion15FusionCallbacksIS1I_NS1O_17LinearCombinationISI_fSI_fLNS_15FloatRoundStyleE2EEES1J_S1N_JEEENS4_5SM1004TMEM4LOAD26SM100_TMEM_LOAD_32dp32b32xENS4_13SM90_TMA_LOADENS11_INS12_ILi2ELi4ELi3EEES15_NSS_INS5_IJS16_S1L_EEENS5_IJS1L_SC_EEEEEEENS4_39AutoVectorizingCopyWithAssumedAlignmentILi128EEENS4_14SM90_TMA_STOREES23_S25_S25_EEEvvEEEEvNT_6ParamsE,@"STO_CUDA_ENTRY STV_DEFAULT"
_ZN7cutlass13device_kernelINS_4gemm6kernel13GemmUniversalIN4cute5tupleIJiiiiEEENS1_10collective13CollectiveMmaINS1_35MainloopSm100TmaUmmaWarpSpecializedILi4ELi2ELi4ENS5_IJNS4_1CILi2EEENSA_ILi1EEESC_EEEEENS5_IJNSA_ILi256EEENSA_ILi128EEESG_EEENS_10bfloat16_tENS5_IJlSC_lEEESI_SJ_NS4_8TiledMMAINS4_8MMA_AtomIJNS4_26SM100_MMA_F16BF16_2x1SM_SSISI_SI_fLi256ELi128ELNS4_4UMMA5MajorE0ELSO_0ELNSN_7ScaleInE0ELSP_0EEEEEENS4_6LayoutINS5_IJSC_SC_SC_EEENS5_IJNSA_ILi0EEESU_SU_EEEEENS5_IJNS4_10UnderscoreESX_SX_EEEEENS4_18SM100_TMA_2SM_LOADENS4_14ComposedLayoutINS4_7SwizzleILi3ELi4ELi3EEENS4_18smem_ptr_flag_bitsILi16EEENSS_INS5_IJNSA_ILi8EEENSA_ILi64EEEEEENS5_IJS17_SC_EEEEEEEvNS4_8identityES10_S1B_vS1C_EENS_8epilogue10collective18CollectiveEpilogueINS1E_23Sm100TmaWarpSpecializedILi4ELi2ELi32ELb1ELb0EEEJNS5_IJSG_SG_SG_EEENS5_IJNSS_ISG_SC_EENSS_INSA_ILi32EEESC_EEEEESI_SJ_SI_SJ_NS1E_6fusion15FusionCallbacksIS1I_NS1O_17LinearCombinationISI_fSI_fLNS_15FloatRoundStyleE2EEES1J_S1N_JEEENS4_5SM1004TMEM4LOAD26SM100_TMEM_LOAD_32dp32b32xENS4_13SM90_TMA_LOADENS11_INS12_ILi2ELi4ELi3EEES15_NSS_INS5_IJS16_S1L_EEENS5_IJS1L_SC_EEEEEEENS4_39AutoVectorizingCopyWithAssumedAlignmentILi128EEENS4_14SM90_TMA_STOREES23_S25_S25_EEEvvEEEEvNT_6ParamsE:
[----:B------:R-:W1:Y:S01]  /*0000*/  LDC R1, c[0x0][0x37c] ;  /* 0x0000df00ff017b82 */ /* 0x000e620000000800 */
[----:B------:R-:W2:Y:S01]  /*0010*/  S2R R105, SR_TID.X ;  /* 0x0000000000697919 */ /* 0x000ea20000002100 */
[----:B------:R-:W3:Y:S06]  /*0020*/  LDCU.64 UR6, c[0x0][0x890] ;  /* 0x00011200ff0677ac */ /* 0x000eec0008000a00 */
[----:B------:R-:W4:Y:S01]  /*0030*/  S2UR UR37, SR_CgaCtaId ;  /* 0x00000000002579c3 */ /* 0x000f220000008800 */
[----:B------:R-:W-:Y:S02]  /*0040*/  PRMT R92, RZ, 0x7610, R92 ;  /* 0x00007610ff5c7816 */ /* 0x000fe4000000005c */
[----:B------:R-:W-:Y:S01]  /*0050*/  ELECT P1, URZ, PT ;  /* 0x0000000000ff782f */ /* 0x000fe20003820000 */
[----:B------:R-:W1:Y:S01]  /*0060*/  LDCU.64 UR46, c[0x0][0x358] ;  /* 0x00006b00ff2e77ac */ /* 0x000e620008000a00 */
[----:B---3--:R-:W-:-:S04]  /*0070*/  UISETP.NE.U32.AND UP0, UPT, UR6, URZ, UPT ;  /* 0x000000ff0600728c */ /* 0x008fc8000bf05070 */
[----:B------:R-:W-:Y:S02]  /*0080*/  UISETP.NE.AND.EX UP0, UPT, UR7, URZ, UPT, UP0 ;  /* 0x000000ff0700728c */ /* 0x000fe4000bf05300 */
[----:B----4-:R-:W-:Y:S02]  /*0090*/  ULOP3.LUT UR5, UR37, 0x1, URZ, 0xc0, !UPT ;  /* 0x0000000125057892 */ /* 0x010fe4000f8ec0ff */
[----:B------:R-:W-:Y:S01]  /*00a0*/  ULOP3.LUT UR4, UR37, 0x1, URZ, 0x3c, !UPT ;  /* 0x0000000125047892 */ /* 0x000fe2000f8e3cff */
[----:B--2---:R-:W-:-:S05]  /*00b0*/  SHF.R.U32.HI R96, RZ, 0x5, R105 ;  /* 0x00000005ff607819 */ /* 0x004fca0000011669 */
[----:B------:R-:W2:Y:S02]  /*00c0*/  SHFL.IDX PT, R0, R96, RZ, 0x1f ;  /* 0x00001fff60007589 */ /* 0x000ea400000e0000 */
[----:B--2---:R-:W-:Y:S01]  /*00d0*/  R2UR UR10, R0 ;  /* 0x00000000000a72ca */ /* 0x004fe200000e0000 */
[----:B-1----:R-:W-:-:S14]  /*00e0*/  BRA.U UP0, `(.L_x_0) ;  /* 0x00000001002c7547 */ /* 0x002fdc000b800000 */
[----:B------:R-:W1:Y:S02]  /*00f0*/  LDCU.64 UR8, c[0x0][0x888] ;  /* 0x00011100ff0877ac */ /* 0x000e640008000a00 */
[----:B-1----:R-:W-:-:S04]  /*0100*/  UISETP.NE.U32.AND UP0, UPT, UR8, URZ, UPT ;  /* 0x000000ff0800728c */ /* 0x002fc8000bf05070 */
[----:B------:R-:W-:-:S09]  /*0110*/  UISETP.NE.AND.EX UP0, UPT, UR9, URZ, UPT, UP0 ;  /* 0x000000ff0900728c */ /* 0x000fd2000bf05300 */
[----:B------:R-:W-:Y:S05]  /*0120*/  BRA.U !UP0, `(.L_x_1) ;  /* 0x0000000108107547 */ /* 0x000fea000b800000 */
[----:B------:R-:W1:Y:S02]  /*0130*/  LDC.64 R2, c[0x0][0x888] ;  /* 0x00022200ff027b82 */ /* 0x000e640000000a00 */
[----:B-1----:R1:W5:Y:S01]  /*0140*/  LDG.E R49, desc[UR46][R2.64] ;  /* 0x0000002e02317981 */ /* 0x002362000c1e1900 */
[----:B------:R-:W-:Y:S01]  /*0150*/  HFMA2 R92, -RZ, RZ, 0, 5.9604644775390625e-08 ;  /* 0x00000001ff5c7431 */ /* 0x000fe200000001ff */
[----:B------:R-:W-:Y:S05]  /*0160*/  BRA `(.L_x_0) ;  /* 0x00000000000c7947 */ /* 0x000fea0003800000 */
.L_x_1:
[----:B------:R-:W1:Y:S01]  /*0170*/  LDCU UR8, c[0x0][0x880] ;  /* 0x00011000ff0877ac */ /* 0x000e620008000800 */
[----:B------:R-:W-:Y:S01]  /*0180*/  HFMA2 R92, -RZ, RZ, 0, 5.9604644775390625e-08 ;  /* 0x00000001ff5c7431 */ /* 0x000fe200000001ff */
[----:B-1----:R-:W-:-:S07]  /*0190*/  MOV R49, UR8 ;  /* 0x0000000800317c02 */ /* 0x002fce0008000f00 */
.L_x_0:
[----:B------:R-:W2:Y:S02]  /*01a0*/  LDCU.64 UR8, c[0x0][0x8b0] ;  /* 0x00011600ff0877ac */ /* 0x000ea40008000a00 */
[----:B--2---:R-:W-:-:S04]  /*01b0*/  UISETP.NE.U32.AND UP0, UPT, UR8, URZ, UPT ;  /* 0x000000ff0800728c */ /* 0x004fc8000bf05070 */
[----:B------:R-:W-:-:S09]  /*01c0*/  UISETP.NE.AND.EX UP0, UPT, UR9, URZ, UPT, UP0 ;  /* 0x000000ff0900728c */ /* 0x000fd2000bf05300 */
[----:B------:R-:W-:Y:S05]  /*01d0*/  BRA.U UP0, `(.L_x_2) ;  /* 0x0000000100247547 */ /* 0x000fea000b800000 */
[----:B------:R-:W2:Y:S02]  /*01e0*/  LDCU.64 UR8, c[0x0][0x8a8] ;  /* 0x00011500ff0877ac */ /* 0x000ea40008000a00 */
[----:B--2---:R-:W-:-:S04]  /*01f0*/  UISETP.NE.U32.AND UP0, UPT, UR8, URZ, UPT ;  /* 0x000000ff0800728c */ /* 0x004fc8000bf05070 */
[----:B------:R-:W-:-:S09]  /*0200*/  UISETP.NE.AND.EX UP0, UPT, UR9, URZ, UPT, UP0 ;  /* 0x000000ff0900728c */ /* 0x000fd2000bf05300 */
[----:B------:R-:W-:Y:S05]  /*0210*/  BRA.U !UP0, `(.L_x_3) ;  /* 0x00000001080c7547 */ /* 0x000fea000b800000 */
[----:B-1----:R-:W1:Y:S02]  /*0220*/  LDC.64 R2, c[0x0][0x8a8] ;  /* 0x00022a00ff027b82 */ /* 0x002e640000000a00 */
[----:B-1----:R2:W5:Y:S01]  /*0230*/  LDG.E R47, desc[UR46][R2.64] ;  /* 0x0000002e022f7981 */ /* 0x002562000c1e1900 */
[----:B------:R-:W-:Y:S05]  /*0240*/  BRA `(.L_x_2) ;  /* 0x0000000000087947 */ /* 0x000fea0003800000 */
.L_x_3:
[----:B------:R-:W2:Y:S02]  /*0250*/  LDCU UR8, c[0x0][0x8a0] ;  /* 0x00011400ff0877ac */ /* 0x000ea40008000800 */
[----:B--2---:R-:W-:Y:S02]  /*0260*/  MOV R47, UR8 ;  /* 0x00000008002f7c02 */ /* 0x004fe40008000f00 */
.L_x_2:
[----:B------:R-:W-:Y:S01]  /*0270*/  IMAD.U32 R0, RZ, RZ, UR10 ;  /* 0x0000000aff007e24 */ /* 0x000fe2000f8e00ff */
[----:B------:R-:W-:Y:S04]  /*0280*/  BSSY.RECONVERGENT B0, `(.L_x_4) ;  /* 0x000000c000007945 */ /* 0x000fe80003800200 */
[C---:B------:R-:W-:Y:S02]  /*0290*/  ISETP.NE.OR P2, PT, R0.reuse, 0x1, !P1 ;  /* 0x000000010000780c */ /* 0x040fe40004f45670 */
[----:B------:R-:W-:-:S11]  /*02a0*/  ISETP.NE.OR P0, PT, R0, 0x3, !P1 ;  /* 0x000000030000780c */ /* 0x000fd60004f05670 */
[----:B------:R-:W-:Y:S05]  /*02b0*/  @P2 BRA `(.L_x_5) ;  /* 0x0000000000202947 */ /* 0x000fea0003800000 */
[----:B------:R-:W3:Y:S02]  /*02c0*/  LDCU.64 UR8, c[0x0][0x348] ;  /* 0x00006900ff0877ac */ /* 0x000ee40008000a00 */
[----:B---3--:R-:W-:Y:S02]  /*02d0*/  UIADD3 UR12, UP1, UPT, UR8, 0x80, URZ ;  /* 0x00000080080c7890 */ /* 0x008fe4000ff3e0ff */
[----:B------:R-:W-:Y:S02]  /*02e0*/  UIADD3 UR8, UP0, UPT, UR8, 0x180, URZ ;  /* 0x0000018008087890 */ /* 0x000fe4000ff1e0ff */
[----:B------:R-:W-:Y:S02]  /*02f0*/  UIADD3.X UR13, UPT, UPT, URZ, UR9, URZ, UP1, !UPT ;  /* 0x00000009ff0d7290 */ /* 0x000fe40008ffe4ff */
[----:B------:R-:W-:-:S07]  /*0300*/  UIADD3.X UR9, UPT, UPT, URZ, UR9, URZ, UP0, !UPT ;  /* 0x00000009ff097290 */ /* 0x000fce00087fe4ff */
[----:B------:R3:W-:Y:S02]  /*0310*/  UTMACCTL.PF [UR12] ;  /* 0x000000000c0079b9 */ /* 0x0007e40008040000 */
[----:B------:R3:W-:Y:S02]  /*0320*/  UTMACCTL.PF [UR8] ;  /* 0x00000000080079b9 */ /* 0x0007e40008040000 */
[----:B---3--:R-:W-:Y:S01]  /*0330*/  NOP ;  /* 0x0000000000007918 */ /* 0x008fe20000000000 */
.L_x_5:
[----:B------:R-:W-:Y:S05]  /*0340*/  BSYNC.RECONVERGENT B0 ;  /* 0x0000000000007941 */ /* 0x000fea0003800200 */
.L_x_4:
[----:B------:R-:W-:Y:S04]  /*0350*/  BSSY.RECONVERGENT B0, `(.L_x_6) ;  /* 0x000000a000007945 */ /* 0x000fe80003800200 */
        /* <DEDUP_REMOVED lines=9> */
.L_x_7:
[----:B------:R-:W-:Y:S05]  /*03f0*/  BSYNC.RECONVERGENT B0 ;  /* 0x0000000000007941 */ /* 0x000fea0003800200 */
.L_x_6:
[----:B------:R-:W3:Y:S01]  /*0400*/  LDCU.64 UR8, c[0x0][0x888] ;  /* 0x00011100ff0877ac */ /* 0x000ee20008000a00 */
[----:B------:R-:W-:Y:S02]  /*0410*/  UISETP.EQ.U32.AND UP1, UPT, UR6, URZ, UPT ;  /* 0x000000ff0600728c */ /* 0x000fe4000bf22070 */
[----:B------:R-:W-:Y:S02]  /*0420*/  UPLOP3.LUT UP5, UPT, UPT, UPT, UPT, 0x80, 0x8 ;  /* 0x000000000008789c */ /* 0x000fe40003faf070 */
[----:B---3--:R-:W-:-:S04]  /*0430*/  UISETP.NE.U32.AND UP0, UPT, UR8, URZ, UPT ;  /* 0x000000ff0800728c */ /* 0x008fc8000bf05070 */
[----:B------:R-:W-:-:S04]  /*0440*/  UISETP.NE.AND.EX UP0, UPT, UR9, URZ, UPT, UP0 ;  /* 0x000000ff0900728c */ /* 0x000fc8000bf05300 */
[----:B------:R-:W-:-:S04]  /*0450*/  UISETP.EQ.OR.EX UP2, UPT, UR7, URZ, !UP0, UP1 ;  /* 0x000000ff0700728c */ /* 0x000fc8000c742710 */
[----:B------:R-:W-:-:S05]  /*0460*/  UP2UR UR50, UPR, URZ, 0x4 ;  /* 0x00000004ff327883 */ /* 0x000fca0008000000 */
[----:B------:R-:W-:Y:S07]  /*0470*/  BRA.U !UP2, `(.L_x_8) ;  /* 0x000000010a207547 */ /* 0x000fee000b800000 */
[----:B------:R-:W-:Y:S01]  /*0480*/  UISETP.NE.U32.AND UP2, UPT, UR6, URZ, UPT ;  /* 0x000000ff0600728c */ /* 0x000fe2000bf45070 */
[----:B-----5:R-:W-:Y:S01]  /*0490*/  FSETP.NEU.AND P0, PT, R49, RZ, PT ;  /* 0x000000ff3100720b */ /* 0x020fe20003f0d000 */
[----:B------:R-:W-:Y:S02]  /*04a0*/  USEL UR6, URZ, 0xffffffff, UP0 ;  /* 0xffffffffff067887 */ /* 0x000fe40008000000 */
[----:B------:R-:W-:-:S10]  /*04b0*/  UISETP.NE.AND.EX UP2, UPT, UR7, URZ, UPT, UP2 ;  /* 0x000000ff0700728c */ /* 0x000fd4000bf45320 */
[----:B------:R-:W-:Y:S01]  /*04c0*/  VOTEU.ANY UP1, P0 ;  /* 0x0000000000ff7886 */ /* 0x000fe20000020100 */
[----:B------:R-:W-:-:S04]  /*04d0*/  @!UP2 USEL UR6, URZ, 0xffffffff, UP1 ;  /* 0xffffffffff06a887 */ /* 0x000fc80008800000 */
[----:B------:R-:W-:-:S04]  /*04e0*/  ULOP3.LUT UR6, UR6, 0x1, URZ, 0xc0, !UPT ;  /* 0x0000000106067892 */ /* 0x000fc8000f8ec0ff */
[----:B------:R-:W-:-:S11]  /*04f0*/  UISETP.NE.U32.AND UP5, UPT, UR6, 0x1, UPT ;  /* 0x000000010600788c */ /* 0x000fd6000bfa5070 */
.L_x_8:
[----:B------:R-:W3:Y:S01]  /*0500*/  SHFL.IDX PT, R0, R96, RZ, 0x1f ;  /* 0x00001fff60007589 */ /* 0x000ee200000e0000 */
[----:B------:R-:W-:-:S04]  /*0510*/  UISETP.NE.AND UP1, UPT, UR10, 0x2, UPT ;  /* 0x000000020a00788c */ /* 0x000fc8000bf25270 */
[----:B------:R-:W-:Y:S02]  /*0520*/  UISETP.EQ.AND UP2, UPT, UR5, URZ, !UP1 ;  /* 0x000000ff0500728c */ /* 0x000fe4000cf42270 */
[----:B------:R-:W-:-:S04]  /*0530*/  USEL UR7, URZ, 0x1, UP1 ;  /* 0x00000001ff077887 */ /* 0x000fc80008800000 */
[----:B------:R-:W-:Y:S02]  /*0540*/  PLOP3.LUT P5, PT, P1, PT, UP2, 0x80, 0x8 ;  /* 0x000000000008781c */ /* 0x000fe40000faf028 */
[----:B---3--:R-:W-:-:S13]  /*0550*/  ISETP.NE.AND P0, PT, R0, RZ, PT ;  /* 0x000000ff0000720c */ /* 0x008fda0003f05270 */
[----:B------:R-:W-:Y:S05]  /*0560*/  @P0 BRA `(.L_x_9) ;  /* 0x0000000000440947 */ /* 0x000fea0003800000 */
[----:B------:R-:W-:Y:S01]  /*0570*/  UMOV UR8, 0x400 ;  /* 0x0000040000087882 */ /* 0x000fe20000000000 */
[----:B------:R-:W-:Y:S01]  /*0580*/  UMOV UR6, 0x1 ;  /* 0x0000000100067882 */ /* 0x000fe20000000000 */
[----:B------:R-:W-:Y:S02]  /*0590*/  ULEA UR8, UR37, UR8, 0x18 ;  /* 0x0000000825087291 */ /* 0x000fe4000f8ec0ff */
[----:B------:R-:W-:-:S04]  /*05a0*/  UIADD3 UR12, UPT, UPT, -UR6, 0x100000, URZ ;  /* 0x00100000060c7890 */ /* 0x000fc8000fffe1ff */
[----:B------:R-:W-:Y:S02]  /*05b0*/  USHF.L.U32 UR13, UR12, 0xb, URZ ;  /* 0x0000000b0c0d7899 */ /* 0x000fe400080006ff */
[----:B------:R-:W-:Y:S01]  /*05c0*/  USHF.L.U32 UR12, UR12, 0x1, URZ ;  /* 0x000000010c0c7899 */ /* 0x000fe200080006ff */
[----:B------:R-:W-:Y:S01]  /*05d0*/  ELECT P0, URZ, PT ;  /* 0x0000000000ff782f */ /* 0x000fe20003800000 */
[----:B------:R-:W3:Y:S10]  /*05e0*/  FENCE.VIEW.ASYNC.S ;  /* 0x00000000000073c6 */ /* 0x000ef40000000000 */
[----:B---3--:R3:W4:Y:S01]  /*05f0*/  SYNCS.EXCH.64 URZ, [UR8], UR12 ;  /* 0x0000000c08ff75b2 */ /* 0x0087220008000100 */
[----:B------:R3:W1:Y:S01]  /*0600*/  SYNCS.EXCH.64 URZ, [UR8+0x20], UR12 ;  /* 0x0000200c08ff75b2 */ /* 0x0006620008000100 */
[----:B------:R3:W1:Y:S01]  /*0610*/  SYNCS.EXCH.64 URZ, [UR8+0x8], UR12 ;  /* 0x0000080c08ff75b2 */ /* 0x0006620008000100 */
[----:B------:R3:W1:Y:S01]  /*0620*/  SYNCS.EXCH.64 URZ, [UR8+0x28], UR12 ;  /* 0x0000280c08ff75b2 */ /* 0x0006620008000100 */
[----:B------:R3:W1:Y:S01]  /*0630*/  SYNCS.EXCH.64 URZ, [UR8+0x10], UR12 ;  /* 0x0000100c08ff75b2 */ /* 0x0006620008000100 */
[----:B------:R3:W1:Y:S01]  /*0640*/  SYNCS.EXCH.64 URZ, [UR8+0x30], UR12 ;  /* 0x0000300c08ff75b2 */ /* 0x0006620008000100 */
[----:B------:R3:W1:Y:S01]  /*0650*/  SYNCS.EXCH.64 URZ, [UR8+0x18], UR12 ;  /* 0x0000180c08ff75b2 */ /* 0x0006620008000100 */
[----:B------:R3:W1:Y:S01]  /*0660*/  SYNCS.EXCH.64 URZ, [UR8+0x38], UR12 ;  /* 0x0000380c08ff75b2 */ /* 0x0006620008000100 */
[----:B------:R-:W-:Y:S01]  /*0670*/  NOP ;  /* 0x0000000000007918 */ /* 0x000fe20000000000 */
.L_x_9:
[----:B------:R-:W2:Y:S01]  /*0680*/  SHFL.IDX PT, R0, R96, RZ, 0x1f ;  /* 0x00001fff60007589 */ /* 0x000ea200000e0000 */
[----:B------:R-:W-:Y:S01]  /*0690*/  NOP ;  /* 0x0000000000007918 */ /* 0x000fe20000000000 */
[----:B--2---:R-:W-:-:S13]  /*06a0*/  ISETP.NE.AND P0, PT, R0, 0x1, PT ;  /* 0x000000010000780c */ /* 0x004fda0003f05270 */
[----:B------:R-:W-:Y:S05]  /*06b0*/  @P0 BRA `(.L_x_10) ;  /* 0x0000000000540947 */ /* 0x000fea0003800000 */
[----:B------:R-:W-:Y:S01]  /*06c0*/  UMOV UR9, 0x400 ;  /* 0x0000040000097882 */ /* 0x000fe20000000000 */
[----:B---3--:R-:W-:Y:S01]  /*06d0*/  UMOV UR8, 0x20 ;  /* 0x0000002000087882 */ /* 0x008fe20000000000 */
[----:B------:R-:W-:Y:S01]  /*06e0*/  UMOV UR6, 0x80 ;  /* 0x0000008000067882 */ /* 0x000fe20000000000 */
[----:B------:R-:W-:Y:S02]  /*06f0*/  ULEA UR9, UR37, UR9, 0x18 ;  /* 0x0000000925097291 */ /* 0x000fe4000f8ec0ff */
[----:B------:R-:W-:-:S04]  /*0700*/  UIADD3 UR12, UPT, UPT, -UR8, 0x100000, URZ ;  /* 0x00100000080c7890 */ /* 0x000fc8000fffe1ff */
[----:B------:R-:W-:Y:S02]  /*0710*/  USHF.L.U32 UR13, UR12, 0xb, URZ ;  /* 0x0000000b0c0d7899 */ /* 0x000fe400080006ff */
[----:B------:R-:W-:Y:S02]  /*0720*/  USHF.L.U32 UR12, UR12, 0x1, URZ ;  /* 0x000000010c0c7899 */ /* 0x000fe400080006ff */
[----:B------:R-:W-:-:S04]  /*0730*/  UIADD3 UR14, UPT, UPT, -UR6, 0x100000, URZ ;  /* 0x00100000060e7890 */ /* 0x000fc8000fffe1ff */
[----:B------:R-:W-:Y:S02]  /*0740*/  USHF.L.U32 UR15, UR14, 0xb, URZ ;  /* 0x0000000b0e0f7899 */ /* 0x000fe400080006ff */
[----:B------:R-:W-:Y:S01]  /*0750*/  USHF.L.U32 UR14, UR14, 0x1, URZ ;  /* 0x000000010e0e7899 */ /* 0x000fe200080006ff */
[----:B------:R-:W-:Y:S01]  /*0760*/  ELECT P0, URZ, PT ;  /* 0x0000000000ff782f */ /* 0x000fe20003800000 */
[----:B------:R-:W2:Y:S02]  /*0770*/  FENCE.VIEW.ASYNC.S ;  /* 0x00000000000073c6 */ /* 0x000ea40000000000 */
[----:B--2---:R2:W3:Y:S08]  /*0780*/  SYNCS.EXCH.64 URZ, [UR9+0x40], UR12 ;  /* 0x0000400c09ff75b2 */ /* 0x0044f00008000100 */
        /* <DEDUP_REMOVED lines=8> */
.L_x_10:
[----:B------:R-:W4:Y:S01]  /*0810*/  SHFL.IDX PT, R0, R96, RZ, 0x1f ;  /* 0x00001fff60007589 */ /* 0x000f2200000e0000 */
[----:B------:R-:W-:Y:S01]  /*0820*/  NOP ;  /* 0x0000000000007918 */ /* 0x000fe20000000000 */
[----:B----4-:R-:W-:-:S13]  /*0830*/  ISETP.NE.AND P0, PT, R0, 0x3, PT ;  /* 0x000000030000780c */ /* 0x010fda0003f05270 */
[----:B------:R-:W-:Y:S05]  /*0840*/  @P0 BRA `(.L_x_11) ;  /* 0x00000000002c0947 */ /* 0x000fea0003800000 */
[----:B---3--:R-:W-:Y:S01]  /*0850*/  UMOV UR8, 0x400 ;  /* 0x0000040000087882 */ /* 0x008fe20000000000 */
[----:B------:R-:W-:Y:S01]  /*0860*/  UMOV UR6, 0x20 ;  /* 0x0000002000067882 */ /* 0x000fe20000000000 */
[----:B------:R-:W-:Y:S02]  /*0870*/  ULEA UR8, UR37, UR8, 0x18 ;  /* 0x0000000825087291 */ /* 0x000fe4000f8ec0ff */
[----:B--2---:R-:W-:-:S04]  /*0880*/  UIADD3 UR12, UPT, UPT, -UR6, 0x100000, URZ ;  /* 0x00100000060c7890 */ /* 0x004fc8000fffe1ff */
[----:B------:R-:W-:Y:S02]  /*0890*/  USHF.L.U32 UR13, UR12, 0xb, URZ ;  /* 0x0000000b0c0d7899 */ /* 0x000fe400080006ff */
[----:B------:R-:W-:Y:S01]  /*08a0*/  USHF.L.U32 UR12, UR12, 0x1, URZ ;  /* 0x000000010c0c7899 */ /* 0x000fe200080006ff */
[----:B------:R-:W-:Y:S01]  /*08b0*/  ELECT P0, URZ, PT ;  /* 0x0000000000ff782f */ /* 0x000fe20003800000 */
[----:B------:R-:W2:Y:S10]  /*08c0*/  FENCE.VIEW.ASYNC.S ;  /* 0x00000000000073c6 */ /* 0x000eb40000000000 */
[----:B--2---:R4:W2:Y:S01]  /*08d0*/  SYNCS.EXCH.64 URZ, [UR8+0x80], UR12 ;  /* 0x0000800c08ff75b2 */ /* 0x0048a20008000100 */
[----:B------:R4:W3:Y:S02]  /*08e0*/  SYNCS.EXCH.64 URZ, [UR8+0x88], UR12 ;  /* 0x0000880c08ff75b2 */ /* 0x0008e40008000100 */
[----:B----4-:R-:W-:Y:S01]  /*08f0*/  NOP ;  /* 0x0000000000007918 */ /* 0x010fe20000000000 */
.L_x_11:
[----:B------:R-:W4:Y:S01]  /*0900*/  SHFL.IDX PT, R0, R96, RZ, 0x1f ;  /* 0x00001fff60007589 */ /* 0x000f2200000e0000 */
[----:B------:R-:W-:Y:S01]  /*0910*/  NOP ;  /* 0x0000000000007918 */ /* 0x000fe20000000000 */
[----:B----4-:R-:W-:-:S13]  /*0920*/  ISETP.NE.AND P0, PT, R0, 0x4, PT ;  /* 0x000000040000780c */ /* 0x010fda0003f05270 */
[----:B------:R-:W-:Y:S05]  /*0930*/  @P0 BRA `(.L_x_12) ;  /* 0x0000000000480947 */ /* 0x000fea0003800000 */
[----:B--2---:R-:W-:Y:S01]  /*0940*/  UMOV UR9, 0x1e0 ;  /* 0x000001e000097882 */ /* 0x004fe20000000000 */
[----:B---3--:R-:W-:Y:S01]  /*0950*/  UMOV UR8, 0x400 ;  /* 0x0000040000087882 */ /* 0x008fe20000000000 */
[----:B------:R-:W-:Y:S01]  /*0960*/  USEL UR9, UR9, 0x1a0, UP5 ;  /* 0x000001a009097887 */ /* 0x000fe2000a800000 */
        /* <DEDUP_REMOVED lines=10> */
[----:B--2---:R4:W2:Y:S08]  /*0a10*/  SYNCS.EXCH.64 URZ, [UR8+0x90], UR12 ;  /* 0x0000900c08ff75b2 */ /* 0x0048b00008000100 */
[----:B------:R4:W3:Y:S01]  /*0a20*/  SYNCS.EXCH.64 URZ, [UR8+0xa0], UR14 ;  /* 0x0000a00e08ff75b2 */ /* 0x0008e20008000100 */
[----:B------:R4:W1:Y:S01]  /*0a30*/  SYNCS.EXCH.64 URZ, [UR8+0x98], UR12 ;  /* 0x0000980c08ff75b2 */ /* 0x0008620008000100 */
[----:B------:R4:W1:Y:S02]  /*0a40*/  SYNCS.EXCH.64 URZ, [UR8+0xa8], UR14 ;  /* 0x0000a80e08ff75b2 */ /* 0x0008640008000100 */
[----:B----4-:R-:W-:Y:S01]  /*0a50*/  NOP ;  /* 0x0000000000007918 */ /* 0x010fe20000000000 */
.L_x_12:
[----:B------:R-:W4:Y:S01]  /*0a60*/  SHFL.IDX PT, R0, R96, RZ, 0x1f ;  /* 0x00001fff60007589 */ /* 0x000f2200000e0000 */
[----:B------:R-:W-:Y:S01]  /*0a70*/  NOP ;  /* 0x0000000000007918 */ /* 0x000fe20000000000 */
[----:B----4-:R-:W-:-:S13]  /*0a80*/  ISETP.NE.AND P0, PT, R0, 0x5, PT ;  /* 0x000000050000780c */ /* 0x010fda0003f05270 */
[----:B------:R-:W-:Y:S05]  /*0a90*/  @P0 BRA `(.L_x_13) ;  /* 0x0000000000540947 */ /* 0x000fea0003800000 */
[----:B--2---:R-:W-:Y:S01]  /*0aa0*/  UMOV UR9, 0x400 ;  /* 0x0000040000097882 */ /* 0x004fe20000000000 */
        /* <DEDUP_REMOVED lines=14> */
[----:B------:R4:W1:Y:S01]  /*0b90*/  SYNCS.EXCH.64 URZ, [UR9+0xd8], UR14 ;  /* 0x0000d80e09ff75b2 */ /* 0x0008620008000100 */
[----:B------:R4:W1:Y:S01]  /*0ba0*/  SYNCS.EXCH.64 URZ, [UR9+0xc0], UR12 ;  /* 0x0000c00c09ff75b2 */ /* 0x0008620008000100 */
[----:B------:R4:W1:Y:S01]  /*0bb0*/  SYNCS.EXCH.64 URZ, [UR9+0xe0], UR14 ;  /* 0x0000e00e09ff75b2 */ /* 0x0008620008000100 */
[----:B------:R4:W1:Y:S01]  /*0bc0*/  SYNCS.EXCH.64 URZ, [UR9+0xc8], UR12 ;  /* 0x0000c80c09ff75b2 */ /* 0x0008620008000100 */
[----:B------:R4:W1:Y:S02]  /*0bd0*/  SYNCS.EXCH.64 URZ, [UR9+0xe8], UR14 ;  /* 0x0000e80e09ff75b2 */ /* 0x0008640008000100 */
[----:B----4-:R-:W-:Y:S01]  /*0be0*/  NOP ;  /* 0x0000000000007918 */ /* 0x010fe20000000000 */
.L_x_13:
[----:B------:R-:W4:Y:S01]  /*0bf0*/  SHFL.IDX PT, R0, R96, RZ, 0x1f ;  /* 0x00001fff60007589 */ /* 0x000f2200000e0000 */
[----:B------:R-:W-:Y:S01]  /*0c00*/  ISETP.NE.OR P1, PT, RZ, UR10, !P1 ;  /* 0x0000000aff007c0c */ /* 0x000fe2000cf25670 */
        /* <DEDUP_REMOVED lines=12> */
[----:B------:R4:W3:Y:S01]  /*0cd0*/  SYNCS.EXCH.64 URZ, [UR8+0x100], UR12 ;  /* 0x0001000c08ff75b2 */ /* 0x0008e20008000100 */
[----:B------:R4:W1:Y:S01]  /*0ce0*/  SYNCS.EXCH.64 URZ, [UR8+0xf8], UR12 ;  /* 0x0000f80c08ff75b2 */ /* 0x0008620008000100 */
[----:B------:R4:W1:Y:S02]  /*0cf0*/  SYNCS.EXCH.64 URZ, [UR8+0x108], UR12 ;  /* 0x0001080c08ff75b2 */ /* 0x0008640008000100 */
[----:B----4-:R-:W-:Y:S01]  /*0d00*/  NOP ;  /* 0x0000000000007918 */ /* 0x010fe20000000000 */
.L_x_14:
[----:B------:R-:W-:Y:S01]  /*0d10*/  VOTEU.ALL UP1, P1 ;  /* 0x0000000000ff7886 */ /* 0x000fe20000820000 */
[----:B---3--:R-:W3:Y:S01]  /*0d20*/  LDCU UR8, c[0x0][0x36c] ;  /* 0x00006d80ff0877ac */ /* 0x008ee20008000800 */
[----:B------:R-:W-:Y:S01]  /*0d30*/  NOP ;  /* 0x0000000000007918 */ /* 0x000fe20000000000 */
[----:B------:R-:W-:Y:S01]  /*0d40*/  LOP3.LUT R10, R105, 0x1f, RZ, 0xc0, !PT ;  /* 0x0000001f690a7812 */ /* 0x000fe200078ec0ff */
[----:B--2---:R-:W-:Y:S01]  /*0d50*/  UMOV UR12, 0x20 ;  /* 0x00000020000c7882 */ /* 0x004fe20000000000 */
[----:B------:R-:W-:Y:S01]  /*0d60*/  @!UP1 UMOV UR6, 0x400 ;  /* 0x0000040000069882 */ /* 0x000fe20000000000 */
[----:B------:R-:W-:-:S04]  /*0d70*/  @!UP1 UIADD3 UR12, UPT, UPT, -UR12, 0x100000, URZ ;  /* 0x001000000c0c9890 */ /* 0x000fc8000fffe1ff */
[----:B------:R-:W-:Y:S02]  /*0d80*/  @!UP1 USHF.L.U32 UR13, UR12, 0xb, URZ ;  /* 0x0000000b0c0d9899 */ /* 0x000fe400080006ff */
[----:B------:R-:W-:Y:S02]  /*0d90*/  @!UP1 USHF.L.U32 UR12, UR12, 0x1, URZ ;  /* 0x000000010c0c9899 */ /* 0x000fe400080006ff */
[----:B------:R-:W-:Y:S01]  /*0da0*/  @!UP1 ULEA UR6, UR37, UR6, 0x18 ;  /* 0x0000000625069291 */ /* 0x000fe2000f8ec0ff */
[----:B------:R-:W-:Y:S01]  /*0db0*/  VOTEU.ALL UP1, P1 ;  /* 0x0000000000ff7886 */ /* 0x000fe20000820000 */
[----:B------:R-:W-:Y:S01]  /*0dc0*/  UISETP.NE.AND UP4, UPT, UR10, URZ, UPT ;  /* 0x000000ff0a00728c */ /* 0x000fe2000bf85270 */
[----:B------:R-:W2:Y:S09]  /*0dd0*/  FENCE.VIEW.ASYNC.S ;  /* 0x00000000000073c6 */ /* 0x000eb20000000000 */
[----:B--2---:R2:W4:Y:S01]  /*0de0*/  @!UP1 SYNCS.EXCH.64 URZ, [UR6+0x110], UR12 ;  /* 0x0001100c06ff95b2 */ /* 0x0045220008000100 */
[----:B---3--:R-:W-:-:S09]  /*0df0*/  UISETP.EQ.U32.AND UP1, UPT, UR8, 0x1, UPT ;  /* 0x000000010800788c */ /* 0x008fd2000bf22070 */
[----:B------:R-:W-:Y:S05]  /*0e00*/  BRA.U !UP1, `(.L_x_15) ;  /* 0x0000000109087547 */ /* 0x000fea000b800000 */
[----:B-1--4-:R-:W-:Y:S01]  /*0e10*/  UCGABAR_ARV ;  /* 0x00000000000079c7 */ /* 0x012fe20008000000 */
[----:B------:R-:W-:Y:S05]  /*0e20*/  BRA `(.L_x_16) ;  /* 0x0000000000047947 */ /* 0x000fea0003800000 */
.L_x_15:
[----:B-1--4-:R-:W-:Y:S01]  /*0e30*/  NOP ;  /* 0x0000000000007918 */ /* 0x012fe20000000000 */
.L_x_16:
[----:B------:R-:W1:Y:S01]  /*0e40*/  S2R R15, SR_CTAID.Y ;  /* 0x00000000000f7919 */ /* 0x000e620000002600 */
[----:B------:R-:W-:-:S05]  /*0e50*/  CS2R.32 R91, SR_CgaSize ;  /* 0x00000000005b7805 */ /* 0x000fca0000008a00 */
[----:B------:R-:W-:-:S05]  /*0e60*/  IMAD R91, R91, -0xa0, RZ ;  /* 0xffffff605b5b7824 */ /* 0x000fca00078e02ff */
[----:B--2---:R-:W-:-:S14]  /*0e70*/  R2UR UR6, R91 ;  /* 0x000000005b0672ca */ /* 0x004fdc00000e0000 */
[----:B------:R-:W2:Y:S01]  /*0e80*/  LDCU UR6, c[0x0][UR6+0x2b4] ;  /* 0x00005680060677ac */ /* 0x000ea20008000800 */
[----:B------:R-:W-:-:S05]  /*0e90*/  CS2R.32 R0, SR_CgaSize ;  /* 0x0000000000007805 */ /* 0x000fca0000008a00 */
[----:B------:R-:W-:-:S06]  /*0ea0*/  IMAD R0, R0, -0xa0, RZ ;  /* 0xffffff6000007824 */ /* 0x000fcc00078e02ff */
[----:B------:R-:W3:Y:S01]  /*0eb0*/  LDC R0, c[0x0][R0+0x2a4] ;  /* 0x0000a90000007b82 */ /* 0x000ee20000000800 */
[----:B------:R-:W-:Y:S01]  /*0ec0*/  PRMT R8, RZ, 0x7610, R8 ;  /* 0x00007610ff087816 */ /* 0x000fe20000000008 */
[----:B------:R-:W4:Y:S01]  /*0ed0*/  S2R R9, SR_CTAID.X ;  /* 0x0000000000097919 */ /* 0x000f220000002500 */
[----:B------:R-:W-:-:S05]  /*0ee0*/  CS2R.32 R91, SR_CgaSize ;  /* 0x00000000005b7805 */ /* 0x000fca0000008a00 */
[----:B------:R-:W-:-:S05]  /*0ef0*/  IMAD R91, R91, -0xa0, RZ ;  /* 0xffffff605b5b7824 */ /* 0x000fca00078e02ff */
[----:B------:R-:W-:-:S14]  /*0f00*/  R2UR UR8, R91 ;  /* 0x000000005b0872ca */ /* 0x000fdc00000e0000 */
[----:B------:R-:W3:Y:S01]  /*0f10*/  LDCU UR8, c[0x0][UR8+0x2b0] ;  /* 0x00005600080877ac */ /* 0x000ee20008000800 */
[----:B------:R-:W-:Y:S01]  /*0f20*/  UISETP.NE.AND UP2, UPT, UR10, 0x2, UPT ;  /* 0x000000020a00788c */ /* 0x000fe2000bf45270 */
[----:B------:R-:W2:Y:S01]  /*0f30*/  LDC R11, c[0x0][0xb24] ;  /* 0x0002c900ff0b7b82 */ /* 0x000ea20000000800 */
[----:B------:R-:W-:-:S05]  /*0f40*/  CS2R.32 R2, SR_CgaSize ;  /* 0x0000000000027805 */ /* 0x000fca0000008a00 */
[----:B------:R-:W-:-:S06]  /*0f50*/  IMAD R2, R2, -0xa0, RZ ;  /* 0xffffff6002027824 */ /* 0x000fcc00078e02ff */
[----:B------:R-:W3:Y:S08]  /*0f60*/  LDC R2, c[0x0][R2+0x2a0] ;  /* 0x0000a80002027b82 */ /* 0x000ef00000000800 */
[----:B------:R-:W3:Y:S01]  /*0f70*/  LDC R40, c[0x0][0xb24] ;  /* 0x0002c900ff287b82 */ /* 0x000ee20000000800 */
[----:B-1----:R-:W-:-:S07]  /*0f80*/  I2FP.F32.U32 R90, R15 ;  /* 0x0000000f005a7245 */ /* 0x002fce0000201000 */
[----:B------:R-:W1:Y:S01]  /*0f90*/  S2UR UR36, SR_CTAID.Z ;  /* 0x00000000002479c3 */ /* 0x000e620000002700 */
[----:B--2---:R-:W-:Y:S01]  /*0fa0*/  ISETP.GE.AND P0, PT, R11, 0x1, PT ;  /* 0x000000010b00780c */ /* 0x004fe20003f06270 */
[----:B----4-:R-:W-:Y:S01]  /*0fb0*/  IMAD.MOV.U32 R14, RZ, RZ, R9 ;  /* 0x000000ffff0e7224 */ /* 0x010fe200078e0009 */
[----:B------:R-:W-:Y:S01]  /*0fc0*/  I2FP.F32.U32 R91, R9 ;  /* 0x00000009005b7245 */ /* 0x000fe20000201000 */
[----:B------:R-:W-:Y:S01]  /*0fd0*/  FMUL R90, R90, UR6 ;  /* 0x000000065a5a7c20 */ /* 0x000fe20008400000 */
[----:B------:R-:W2:Y:S03]  /*0fe0*/  LDCU UR6, c[0x0][0xb30] ;  /* 0x00016600ff0677ac */ /* 0x000ea60008000800 */
[----:B---3--:R-:W-:Y:S02]  /*0ff0*/  FMUL R91, R91, UR8 ;  /* 0x000000085b5b7c20 */ /* 0x008fe40008400000 */
[----:B------:R-:W3:Y:S08]  /*1000*/  F2I.U32.TRUNC.NTZ R90, R90 ;  /* 0x0000005a005a7305 */ /* 0x000ef0000020f000 */
[----:B------:R-:W4:Y:S01]  /*1010*/  F2I.U32.TRUNC.NTZ R91, R91 ;  /* 0x0000005b005b7305 */ /* 0x000f22000020f000 */
[----:B--2---:R-:W-:Y:S01]  /*1020*/  UISETP.NE.AND UP3, UPT, UR6, 0x1, UPT ;  /* 0x000000010600788c */ /* 0x004fe2000bf65270 */
[----:B---3--:R-:W-:-:S05]  /*1030*/  IADD3 R90, PT, PT, -R90, RZ, RZ ;  /* 0x000000ff5a5a7210 */ /* 0x008fca0007ffe1ff */
[----:B------:R-:W-:Y:S01]  /*1040*/  IMAD R90, R0, R90, R15 ;  /* 0x0000005a005a7224 */ /* 0x000fe200078e020f */
[----:B------:R-:W-:Y:S01]  /*1050*/  PRMT R0, RZ, 0x7610, R0 ;  /* 0x00007610ff007816 */ /* 0x000fe20000000000 */
[----:B----4-:R-:W-:-:S04]  /*1060*/  IMAD.MOV R91, RZ, RZ, -R91 ;  /* 0x000000ffff5b7224 */ /* 0x010fc800078e0a5b */
[----:B------:R-:W-:Y:S01]  /*1070*/  IMAD R91, R2, R91, R9 ;  /* 0x0000005b025b7224 */ /* 0x000fe200078e0209 */
[----:B-1----:R-:W-:Y:S06]  /*1080*/  BRA.U UP4, `(.L_x_17) ;  /* 0x0000000104247547 */ /* 0x002fec000b800000 */
[----:B------:R-:W-:Y:S01]  /*1090*/  ISETP.NE.AND P1, PT, R90, RZ, PT ;  /* 0x000000ff5a00720c */ /* 0x000fe20003f25270 */
[----:B------:R-:W-:Y:S01]  /*10a0*/  IMAD.MOV.U32 R0, RZ, RZ, 0x3 ;  /* 0x00000003ff007424 */ /* 0x000fe200078e00ff */
[C---:B------:R-:W-:Y:S02]  /*10b0*/  LOP3.LUT R2, R91.reuse, 0xfffffffe, RZ, 0xc0, !PT ;  /* 0xfffffffe5b027812 */ /* 0x040fe400078ec0ff */
[----:B------:R-:W-:Y:S02]  /*10c0*/  ISETP.LT.U32.OR P1, PT, R91, 0x2, !P1 ;  /* 0x000000025b00780c */ /* 0x000fe40004f21470 */
[----:B------:R-:W-:Y:S02]  /*10d0*/  SHF.L.U32 R0, R0, R2, RZ ;  /* 0x0000000200007219 */ /* 0x000fe400000006ff */
[----:B------:R-:W-:Y:S02]  /*10e0*/  SEL R4, RZ, 0x1, !P1 ;  /* 0x00000001ff047807 */ /* 0x000fe40004800000 */
[----:B------:R-:W-:-:S05]  /*10f0*/  SEL R3, RZ, 0x2, !P1 ;  /* 0x00000002ff037807 */ /* 0x000fca0004800000 */
[----:B------:R-:W-:-:S05]  /*1100*/  IMAD.IADD R3, R4, 0x1, R3 ;  /* 0x0000000104037824 */ /* 0x000fca00078e0203 */
[----:B------:R-:W-:Y:S02]  /*1110*/  PRMT R8, R3, 0x7610, R8 ;  /* 0x0000761003087816 */ /* 0x000fe40000000008 */
.L_x_17:
[----:B------:R-:W-:Y:S05]  /*1120*/  @!P0 BRA `(.L_x_18) ;  /* 0x0000000000b88947 */ /* 0x000fea0003800000 */
[----:B------:R-:W1:Y:S01]  /*1130*/  LDC.64 R4, c[0x0][0xb18] ;  /* 0x0002c600ff047b82 */ /* 0x000e620000000a00 */
[----:B------:R-:W-:-:S07]  /*1140*/  ISETP.NE.AND P0, PT, R11, 0x1, PT ;  /* 0x000000010b00780c */ /* 0x000fce0003f05270 */
[----:B------:R-:W2:Y:S08]  /*1150*/  LDC R14, c[0x0][0xb0c] ;  /* 0x0002c300ff0e7b82 */ /* 0x000eb00000000800 */
[----:B------:R-:W3:Y:S08]  /*1160*/  LDC R16, c[0x0][0x370] ;  /* 0x0000dc00ff107b82 */ /* 0x000ef00000000800 */
[----:B------:R-:W4:Y:S01]  /*1170*/  LDC R13, c[0x0][0x374] ;  /* 0x0000dd00ff0d7b82 */ /* 0x000f220000000800 */
[----:B-1----:R-:W-:-:S07]  /*1180*/  ISETP.NE.AND P1, PT, R4, 0x1, PT ;  /* 0x000000010400780c */ /* 0x002fce0003f25270 */
[----:B------:R-:W3:Y:S01]  /*1190*/  LDC.64 R6, c[0x0][0xb10] ;  /* 0x0002c400ff067b82 */ /* 0x000ee20000000a00 */
[----:B--2---:R-:W-:-:S07]  /*11a0*/  ISETP.NE.AND P2, PT, R14, 0x1, PT ;  /* 0x000000010e00780c */ /* 0x004fce0003f45270 */
[----:B------:R-:W1:Y:S08]  /*11b0*/  LDC R12, c[0x0][0xb20] ;  /* 0x0002c800ff0c7b82 */ /* 0x000e700000000800 */
[----:B------:R-:W2:Y:S01]  /*11c0*/  LDC.64 R2, c[0x0][0xb28] ;  /* 0x0002ca00ff027b82 */ /* 0x000ea20000000a00 */
[----:B----4-:R-:W-:-:S04]  /*11d0*/  IMAD.HI.U32 R17, R13, R5, RZ ;  /* 0x000000050d117227 */ /* 0x010fc800078e00ff */
[----:B------:R-:W-:-:S04]  /*11e0*/  IMAD.HI.U32 R5, R15, R5, RZ ;  /* 0x000000050f057227 */ /* 0x000fc800078e00ff */
[----:B---3--:R-:W-:-:S05]  /*11f0*/  IMAD.HI.U32 R18, R16, R6, RZ ;  /* 0x0000000610127227 */ /* 0x008fca00078e00ff */
[-C--:B------:R-:W-:Y:S01]  /*1200*/  @P2 SHF.R.U32.HI R16, RZ, R7.reuse, R18 ;  /* 0x00000007ff102219 */ /* 0x080fe20000011612 */
[----:B------:R-:W-:Y:S01]  /*1210*/  IMAD.HI.U32 R18, R9, R6, RZ ;  /* 0x0000000609127227 */ /* 0x000fe200078e00ff */
[-C--:B-1----:R-:W-:Y:S02]  /*1220*/  @P1 SHF.R.U32.HI R13, RZ, R12.reuse, R17 ;  /* 0x0000000cff0d1219 */ /* 0x082fe40000011611 */
[----:B------:R-:W-:Y:S02]  /*1230*/  SHF.R.U32.HI R5, RZ, R12, R5 ;  /* 0x0000000cff057219 */ /* 0x000fe40000011605 */
[----:B------:R-:W-:Y:S02]  /*1240*/  SHF.R.U32.HI R18, RZ, R7, R18 ;  /* 0x00000007ff127219 */ /* 0x000fe40000011612 */
[----:B------:R-:W-:Y:S01]  /*1250*/  SEL R5, R15, R5, !P1 ;  /* 0x000000050f057207 */ /* 0x000fe20004800000 */
[----:B--2---:R-:W-:Y:S01]  /*1260*/  IMAD.HI.U32 R17, R13, R2, RZ ;  /* 0x000000020d117227 */ /* 0x004fe200078e00ff */
[----:B------:R-:W-:-:S03]  /*1270*/  SEL R18, R9, R18, !P2 ;  /* 0x0000001209127207 */ /* 0x000fc60005000000 */
[----:B------:R-:W-:Y:S01]  /*1280*/  IMAD.HI.U32 R6, R16, R2, RZ ;  /* 0x0000000210067227 */ /* 0x000fe200078e00ff */
[----:B------:R-:W-:-:S04]  /*1290*/  @P0 SHF.R.U32.HI R13, RZ, R3, R17 ;  /* 0x00000003ff0d0219 */ /* 0x000fc80000011611 */
[----:B------:R-:W-:Y:S01]  /*12a0*/  @P0 SHF.R.U32.HI R16, RZ, R3, R6 ;  /* 0x00000003ff100219 */ /* 0x000fe20000011606 */
[----:B------:R-:W-:-:S04]  /*12b0*/  IMAD R13, R13, R11, RZ ;  /* 0x0000000b0d0d7224 */ /* 0x000fc800078e02ff */
[----:B------:R-:W-:Y:S01]  /*12c0*/  IMAD R6, R16, R11, RZ ;  /* 0x0000000b10067224 */ /* 0x000fe200078e02ff */
[----:B------:R-:W-:-:S04]  /*12d0*/  ISETP.GE.AND P1, PT, R5, R13, PT ;  /* 0x0000000d0500720c */ /* 0x000fc80003f26270 */
[----:B------:R-:W-:Y:S01]  /*12e0*/  ISETP.GE.OR P1, PT, R18, R6, P1 ;  /* 0x000000061200720c */ /* 0x000fe20000f26670 */
[----:B------:R-:W-:-:S05]  /*12f0*/  IMAD.HI.U32 R6, R5, R2, RZ ;  /* 0x0000000205067227 */ /* 0x000fca00078e00ff */
[----:B------:R-:W-:-:S04]  /*1300*/  SHF.R.U32.HI R6, RZ, R3, R6 ;  /* 0x00000003ff067219 */ /* 0x000fc80000011606 */
[----:B------:R-:W-:-:S03]  /*1310*/  SEL R6, R5, R6, !P0 ;  /* 0x0000000605067207 */ /* 0x000fc60004000000 */
[----:B------:R-:W-:Y:S01]  /*1320*/  @!P1 IMAD.HI.U32 R7, R18, R2, RZ ;  /* 0x0000000212079227 */ /* 0x000fe200078e00ff */
[----:B------:R-:W-:-:S04]  /*1330*/  IADD3 R2, PT, PT, -R6, RZ, RZ ;  /* 0x000000ff06027210 */ /* 0x000fc80007ffe1ff */
[----:B------:R-:W-:Y:S01]  /*1340*/  @!P1 SHF.R.U32.HI R3, RZ, R3, R7 ;  /* 0x00000003ff039219 */ /* 0x000fe20000011607 */
[----:B------:R-:W-:Y:S01]  /*1350*/  IMAD R2, R11, R2, R5 ;  /* 0x000000020b027224 */ /* 0x000fe200078e0205 */
[----:B------:R-:W-:Y:S02]  /*1360*/  IADD3 R7, PT, PT, -R5, RZ, RZ ;  /* 0x000000ff05077210 */ /* 0x000fe40007ffe1ff */
[----:B------:R-:W-:-:S03]  /*1370*/  @!P1 SEL R3, R18, R3, !P0 ;  /* 0x0000000312039207 */ /* 0x000fc60004000000 */
[----:B------:R-:W-:Y:S02]  /*1380*/  IMAD R7, R4, R7, R15 ;  /* 0x0000000704077224 */ /* 0x000fe400078e020f */
[--C-:B------:R-:W-:Y:S02]  /*1390*/  @!P1 IMAD.IADD R6, R6, 0x1, -R3.reuse ;  /* 0x0000000106069824 */ /* 0x100fe400078e0a03 */
[----:B------:R-:W-:Y:S01]  /*13a0*/  @!P1 IMAD R3, R2, R16, R3 ;  /* 0x0000001002039224 */ /* 0x000fe200078e0203 */
[----:B------:R-:W-:Y:S01]  /*13b0*/  IADD3 R2, PT, PT, -R18, RZ, RZ ;  /* 0x000000ff12027210 */ /* 0x000fe20007ffe1ff */
[----:B------:R-:W-:Y:S02]  /*13c0*/  @!P1 IMAD R5, R6, R11, R18 ;  /* 0x0000000b06059224 */ /* 0x000fe400078e0212 */
[----:B------:R-:W-:Y:S02]  /*13d0*/  @!P1 IMAD.MOV.U32 R18, RZ, RZ, R3 ;  /* 0x000000ffff129224 */ /* 0x000fe400078e0003 */
[----:B------:R-:W-:-:S02]  /*13e0*/  IMAD R2, R14, R2, R9 ;  /* 0x000000020e027224 */ /* 0x000fc400078e0209 */
[----:B------:R-:W-:Y:S02]  /*13f0*/  IMAD R15, R5, R4, R7 ;  /* 0x00000004050f7224 */ /* 0x000fe400078e0207 */
[----:B------:R-:W-:Y:S02]  /*1400*/  IMAD R14, R18, R14, R2 ;  /* 0x0000000e120e7224 */ /* 0x000fe400078e0202 */
.L_x_18:
[----:B------:R-:W-:Y:S05]  /*1410*/  BRA.U UP3, `(.L_x_19) ;  /* 0x0000000103407547 */ /* 0x000fea000b800000 */
[----:B------:R-:W1:Y:S08]  /*1420*/  LDC.64 R4, c[0x0][0xb10] ;  /* 0x0002c400ff047b82 */ /* 0x000e700000000a00 */
[----:B------:R-:W2:Y:S08]  /*1430*/  LDC.64 R2, c[0x0][0xb18] ;  /* 0x0002c600ff027b82 */ /* 0x000eb00000000a00 */
[----:B------:R-:W3:Y:S08]  /*1440*/  LDC R6, c[0x0][0xb20] ;  /* 0x0002c800ff067b82 */ /* 0x000ef00000000800 */
[----:B------:R-:W4:Y:S01]  /*1450*/  LDC R7, c[0x0][0xb0c] ;  /* 0x0002c300ff077b82 */ /* 0x000f220000000800 */
[----:B-1----:R-:W-:-:S05]  /*1460*/  IMAD.HI.U32 R4, R14, R4, RZ ;  /* 0x000000040e047227 */ /* 0x002fca00078e00ff */
[----:B------:R-:W-:Y:S01]  /*1470*/  SHF.R.U32.HI R4, RZ, R5, R4 ;  /* 0x00000005ff047219 */ /* 0x000fe20000011604 */
[----:B--2---:R-:W-:Y:S01]  /*1480*/  IMAD.HI.U32 R3, R15, R3, RZ ;  /* 0x000000030f037227 */ /* 0x004fe200078e00ff */
[----:B------:R-:W-:-:S04]  /*1490*/  ISETP.NE.AND P0, PT, R2, 0x1, PT ;  /* 0x000000010200780c */ /* 0x000fc80003f05270 */
[----:B---3--:R-:W-:-:S04]  /*14a0*/  SHF.R.U32.HI R3, RZ, R6, R3 ;  /* 0x00000006ff037219 */ /* 0x008fc80000011603 */
[----:B------:R-:W-:Y:S02]  /*14b0*/  SEL R3, R15, R3, !P0 ;  /* 0x000000030f037207 */ /* 0x000fe40004000000 */
[----:B----4-:R-:W-:-:S04]  /*14c0*/  ISETP.NE.AND P1, PT, R7, 0x1, PT ;  /* 0x000000010700780c */ /* 0x010fc80003f25270 */
[----:B------:R-:W-:-:S05]  /*14d0*/  SEL R5, R14, R4, !P1 ;  /* 0x000000040e057207 */ /* 0x000fca0004800000 */
[----:B------:R-:W-:Y:S02]  /*14e0*/  IMAD.IADD R4, R3, 0x1, -R5 ;  /* 0x0000000103047824 */ /* 0x000fe400078e0a05 */
[----:B------:R-:W-:Y:S02]  /*14f0*/  IMAD.IADD R3, R5, 0x1, -R3 ;  /* 0x0000000105037824 */ /* 0x000fe400078e0a03 */
[----:B------:R-:W-:Y:S02]  /*1500*/  IMAD R14, R4, R7, R14 ;  /* 0x00000007040e7224 */ /* 0x000fe400078e020e */
[----:B------:R-:W-:Y:S02]  /*1510*/  IMAD R15, R3, R2, R15 ;  /* 0x00000002030f7224 */ /* 0x000fe400078e020f */
.L_x_19:
[----:B------:R-:W-:Y:S05]  /*1520*/  BRA.U !UP1, `(.L_x_20) ;  /* 0x00000001090c7547 */ /* 0x000fea000b800000 */
[----:B------:R-:W-:Y:S01]  /*1530*/  UCGABAR_WAIT ;  /* 0x0000000000007dc7 */ /* 0x000fe20008000000 */
[----:B------:R-:W-:Y:S01]  /*1540*/  CCTL.IVALL ;  /* 0x00000000ff00798f */ /* 0x000fe20002000000 */
[----:B------:R-:W-:Y:S05]  /*1550*/  BRA `(.L_x_21) ;  /* 0x0000000000047947 */ /* 0x000fea0003800000 */
.L_x_20:
[----:B------:R-:W-:Y:S06]  /*1560*/  BAR.SYNC.DEFER_BLOCKING 0x0 ;  /* 0x0000000000007b1d */ /* 0x000fec0000010000 */
.L_x_21:
[----:B------:R-:W-:Y:S05]  /*1570*/  BRA.U UP2, `(.L_x_22) ;  /* 0x00000015020c7547 */ /* 0x000fea000b800000 */
[----:B------:R-:W1:Y:S01]  /*1580*/  LDCU UR15, c[0x0][0x38c] ;  /* 0x00007180ff0f77ac */ /* 0x000e620008000800 */
[----:B------:R-:W2:Y:S01]  /*1590*/  LDC R8, c[0x0][0x370] ;  /* 0x0000dc00ff087b82 */ /* 0x000ea20000000800 */
[C---:B------:R-:W-:Y:S01]  /*15a0*/  IMAD.SHL.U32 R19, R9.reuse, 0x40, RZ ;  /* 0x0000004009137824 */ /* 0x040fe200078e00ff */
[----:B------:R-:W-:Y:S01]  /*15b0*/  PLOP3.LUT P1, PT, PT, PT, UP5, 0x80, 0x8 ;  /* 0x000000000008781c */ /* 0x000fe20003f2f058 */
[----:B------:R-:W-:Y:S01]  /*15c0*/  UISETP.NE.AND UP1, UPT, UR10, URZ, UPT ;  /* 0x000000ff0a00728c */ /* 0x000fe2000bf25270 */
[----:B------:R-:W-:Y:S01]  /*15d0*/  ISETP.NE.AND P4, PT, R10, RZ, P5 ;  /* 0x000000ff0a00720c */ /* 0x000fe20002f85270 */
[----:B------:R-:W-:Y:S01]  /*15e0*/  IMAD.SHL.U32 R18, R9, 0x80, RZ ;  /* 0x0000008009127824 */ /* 0x000fe200078e00ff */
[----:B------:R-:W-:Y:S01]  /*15f0*/  PLOP3.LUT P1, PT, P1, PT, PT, 0x8, 0x80 ;  /* 0x000000000080781c */ /* 0x000fe20000f2e170 */
[----:B------:R-:W-:Y:S01]  /*1600*/  IMAD.MOV.U32 R17, RZ, RZ, 0x1 ;  /* 0x00000001ff117424 */ /* 0x000fe200078e00ff */
[----:B------:R-:W3:Y:S01]  /*1610*/  LDC R0, c[0x0][0x374] ;  /* 0x0000dd00ff007b82 */ /* 0x000ee20000000800 */
[----:B------:R-:W-:Y:S01]  /*1620*/  IMAD.MOV.U32 R16, RZ, RZ, RZ ;  /* 0x000000ffff107224 */ /* 0x000fe200078e00ff */
[----:B------:R-:W-:Y:S01]  /*1630*/  CS2R R12, SRZ ;  /* 0x00000000000c7805 */ /* 0x000fe2000001ff00 */
[----:B------:R-:W-:Y:S01]  /*1640*/  IMAD.MOV.U32 R11, RZ, RZ, 0x1 ;  /* 0x00000001ff0b7424 */ /* 0x000fe200078e00ff */
[----:B------:R-:W-:Y:S01]  /*1650*/  LOP3.LUT R19, R19, 0x40, RZ, 0xc0, !PT ;  /* 0x0000004013137812 */ /* 0x000fe200078ec0ff */
[----:B------:R-:W4:Y:S01]  /*1660*/  LDCU.64 UR30, c[0x0][0x348] ;  /* 0x00006900ff1e77ac */ /* 0x000f220008000a00 */
[----:B-1----:R-:W-:-:S02]  /*1670*/  UIADD3 UR4, UPT, UPT, UR15, 0x7f, URZ ;  /* 0x0000007f0f047890 */ /* 0x002fc4000fffe0ff */
[----:B------:R-:W-:Y:S02]  /*1680*/  USEL UR7, UR7, 0x2, UP1 ;  /* 0x0000000207077887 */ /* 0x000fe40008800000 */
[----:B------:R-:W-:Y:S01]  /*1690*/  USHF.R.S32.HI UR22, URZ, 0x1f, UR4 ;  /* 0x0000001fff167899 */ /* 0x000fe20008011404 */
[----:B------:R-:W-:-:S03]  /*16a0*/  UMOV UR13, URZ ;  /* 0x000000ff000d7c82 */ /* 0x000fc60008000000 */
[----:B------:R-:W-:Y:S02]  /*16b0*/  ULEA.HI UR22, UR22, UR4, URZ, 0x7 ;  /* 0x0000000416167291 */ /* 0x000fe4000f8f38ff */
[----:B------:R-:W-:Y:S02]  /*16c0*/  UIADD3 UR4, UPT, UPT, UR15, -0x1, URZ ;  /* 0xffffffff0f047890 */ /* 0x000fe4000fffe0ff */
[----:B------:R-:W-:Y:S02]  /*16d0*/  USHF.R.S32.HI UR22, URZ, 0x7, UR22 ;  /* 0x00000007ff167899 */ /* 0x000fe40008011416 */
[----:B------:R-:W-:Y:S02]  /*16e0*/  UISETP.GE.U32.AND UP2, UPT, UR4, -0xff, UPT ;  /* 0xffffff010400788c */ /* 0x000fe4000bf46070 */
[----:B------:R-:W-:Y:S02]  /*16f0*/  UISETP.LT.U32.AND UP0, UPT, UR22, 0x4, UPT ;  /* 0x000000041600788c */ /* 0x000fe4000bf01070 */
[----:B------:R-:W-:-:S02]  /*1700*/  UIADD3 UR15, UPT, UPT, UR15, 0xfe, URZ ;  /* 0x000000fe0f0f7890 */ /* 0x000fc4000fffe0ff */
[----:B------:R-:W-:-:S04]  /*1710*/  USEL UR21, UR22, 0x4, UP0 ;  /* 0x0000000416157887 */ /* 0x000fc80008000000 */
[----:B------:R-:W-:Y:S02]  /*1720*/  UIADD3 UR6, UPT, UPT, UR21, -0x1, URZ ;  /* 0xffffffff15067890 */ /* 0x000fe4000fffe0ff */
[----:B------:R-:W-:Y:S02]  /*1730*/  @UP2 UIADD3 UR6, UPT, UPT, UR21, URZ, URZ ;  /* 0x000000ff15062290 */ /* 0x000fe4000fffe0ff */
[----:B------:R-:W-:Y:S02]  /*1740*/  UIADD3 UR14, UPT, UPT, UR22, -UR21, URZ ;  /* 0x80000015160e7290 */ /* 0x000fe4000fffe0ff */
[----:B------:R-:W-:Y:S02]  /*1750*/  UIADD3 UR5, UPT, UPT, UR6, 0x1, URZ ;  /* 0x0000000106057890 */ /* 0x000fe4000fffe0ff */
[----:B--2-4-:R-:W-:-:S12]  /*1760*/  UIADD3 UR6, UPT, UPT, -UR6, URZ, URZ ;  /* 0x000000ff06067290 */ /* 0x014fd8000fffe1ff */
.L_x_42:
[----:B------:R-:W-:Y:S01]  /*1770*/  UISETP.NE.AND UP0, UPT, UR37, URZ, UPT ;  /* 0x000000ff2500728c */ /* 0x000fe2000bf05270 */
[----:B------:R-:W1:Y:S08]  /*1780*/  S2UR UR37, SR_CgaCtaId ;  /* 0x00000000002579c3 */ /* 0x000e700000008800 */
[----:B------:R-:W-:Y:S05]  /*1790*/  BRA.U UP0, `(.L_x_23) ;  /* 0x0000000100347547 */ /* 0x000fea000b800000 */
[----:B------:R-:W2:Y:S01]  /*17a0*/  S2R R2, SR_CgaCtaId ;  /* 0x0000000000027919 */ /* 0x000ea20000008800 */
[----:B------:R-:W-:-:S04]  /*17b0*/  MOV R3, 0x400 ;  /* 0x0000040000037802 */ /* 0x000fc80000000f00 */
[----:B--2---:R-:W-:Y:S02]  /*17c0*/  LEA R2, R2, R3, 0x18 ;  /* 0x0000000302027211 */ /* 0x004fe400078ec0ff */
[----:B------:R-:W-:-:S03]  /*17d0*/  SHF.L.U32 R3, R11, 0x1f, RZ ;  /* 0x0000001f0b037819 */ /* 0x000fc600000006ff */
[----:B------:R-:W-:-:S04]  /*17e0*/  IMAD R2, R12, 0x8, R2 ;  /* 0x000000080c027824 */ /* 0x000fc800078e0202 */
[----:B------:R-:W2:Y:S02]  /*17f0*/  SYNCS.PHASECHK.TRANS64.TRYWAIT P0, [R2+URZ+0x100], R3 ;  /* 0x00010003020075a7 */ /* 0x000ea400080011ff */
[----:B--2---:R-:W-:Y:S05]  /*1800*/  @!P0 BRA `(.L_x_24) ;  /* 0x0000007c00dc8947 */ /* 0x004fea0003800000 */
.L_x_149:
[----:B------:R-:W-:Y:S01]  /*1810*/  VIADD R12, R12, 0x1 ;  /* 0x000000010c0c7836 */ /* 0x000fe20000000000 */
[----:B------:R2:W-:Y:S04]  /*1820*/  SYNCS.ARRIVE.TRANS64.A1T0 RZ, [R2+URZ+0xf0], RZ ;  /* 0x0000f0ff02ff79a7 */ /* 0x0005e800081000ff */
[----:B------:R-:W-:-:S04]  /*1830*/  ISETP.NE.AND P0, PT, R12, 0x2, PT ;  /* 0x000000020c00780c */ /* 0x000fc80003f05270 */
[----:B------:R-:W-:Y:S02]  /*1840*/  SEL R12, R12, RZ, P0 ;  /* 0x000000ff0c0c7207 */ /* 0x000fe40000000000 */
[----:B--2---:R-:W-:-:S04]  /*1850*/  SEL R2, RZ, 0x1, P0 ;  /* 0x00000001ff027807 */ /* 0x004fc80000000000 */
[----:B------:R-:W-:-:S07]  /*1860*/  LOP3.LUT R11, R11, R2, RZ, 0x3c, !PT ;  /* 0x000000020b0b7212 */ /* 0x000fce00078e3cff */
.L_x_23:
[----:B------:R-:W-:Y:S01]  /*1870*/  UMOV UR4, 0x400 ;  /* 0x0000040000047882 */ /* 0x000fe20000000000 */
[----:B------:R-:W-:Y:S01]  /*1880*/  SHF.L.U32 R2, R17, 0x1f, RZ ;  /* 0x0000001f11027819 */ /* 0x000fe200000006ff */
[----:B-1----:R-:W-:Y:S01]  /*1890*/  ULEA UR4, UR37, UR4, 0x18 ;  /* 0x0000000425047291 */ /* 0x002fe2000f8ec0ff */
[----:B------:R-:W-:Y:S01]  /*18a0*/  R2UR UR35, R18 ;  /* 0x00000000122372ca */ /* 0x000fe200000e0000 */
[----:B------:R-:W-:Y:S01]  /*18b0*/  UISETP.GE.U32.AND UP0, UPT, UR15, 0xff, UPT ;  /* 0x000000ff0f00788c */ /* 0x000fe2000bf06070 */
[----:B------:R-:W-:Y:S01]  /*18c0*/  R2UR UR19, R19 ;  /* 0x00000000131372ca */ /* 0x000fe200000e0000 */
[----:B------:R-:W-:Y:S01]  /*18d0*/  ULEA UR8, UR13, UR4, 0x3 ;  /* 0x000000040d087291 */ /* 0x000fe2000f8e18ff */
[----:B------:R-:W-:-:S08]  /*18e0*/  UMOV UR23, URZ ;  /* 0x000000ff00177c82 */ /* 0x000fd00008000000 */
[----:B------:R1:W2:Y:S01]  /*18f0*/  SYNCS.PHASECHK.TRANS64.TRYWAIT P0, [UR8+0x20], R2 ;  /* 0x00002002ff0075a7 */ /* 0x0002a20008001108 */
[----:B------:R-:W-:-:S13]  /*1900*/  R2UR UR8, R15 ;  /* 0x000000000f0872ca */ /* 0x000fda00000e0000 */
[----:B------:R-:W-:Y:S01]  /*1910*/  ULEA UR19, UR8, UR19, 0x7 ;  /* 0x0000001308137291 */ /* 0x000fe2000f8e38ff */
[----:B-1----:R-:W-:-:S05]  /*1920*/  LEA.HI R2, R14, R14, RZ, 0x1 ;  /* 0x0000000e0e027211 */ /* 0x002fca00078f08ff */
[----:B------:R-:W-:-:S05]  /*1930*/  IMAD.SHL.U32 R2, R2, 0x80, RZ ;  /* 0x0000008002027824 */ /* 0x000fca00078e00ff */
[----:B------:R-:W-:-:S04]  /*1940*/  LOP3.LUT R2, R2, 0xffffff00, RZ, 0xc0, !PT ;  /* 0xffffff0002027812 */ /* 0x000fc800078ec0ff */
[----:B------:R-:W-:-:S13]  /*1950*/  R2UR UR9, R2 ;  /* 0x00000000020972ca */ /* 0x000fda00000e0000 */
[----:B------:R-:W-:Y:S01]  /*1960*/  ULOP3.LUT UR35, UR9, 0x80, UR35, 0xf8, !UPT ;  /* 0x0000008009237892 */ /* 0x000fe2000f8ef823 */
[----:B------:R-:W-:Y:S11]  /*1970*/  BRA.U !UP0, `(.L_x_25) ;  /* 0x0000000108f07547 */ /* 0x000ff6000b800000 */
[----:B------:R-:W-:Y:S01]  /*1980*/  UMOV UR29, UR6 ;  /* 0x00000006001d7c82 */ /* 0x000fe20008000000 */
[----:B------:R-:W-:Y:S01]  /*1990*/  UMOV UR44, UR13 ;  /* 0x0000000d002c7c82 */ /* 0x000fe20008000000 */
[----:B------:R-:W-:-:S05]  /*19a0*/  UMOV UR26, 0x40 ;  /* 0x00000040001a7882 */ /* 0x000fca0000000000 */
.L_x_31:
[----:B------:R-:W-:Y:S01]  /*19b0*/  ULEA UR33, UR44, UR4, 0x3 ;  /* 0x000000042c217291 */ /* 0x000fe2000f8e18ff */
[----:B------:R-:W-:Y:S01]  /*19c0*/  @P5 MOV R3, 0x18000 ;  /* 0x0001800000035802 */ /* 0x000fe20000000f00 */
[----:B--2-4-:R-:W-:Y:S10]  /*19d0*/  @P0 BRA `(.L_x_26) ;  /* 0x00000000000c0947 */ /* 0x014ff40003800000 */
[----:B------:R-:W-:-:S04]  /*19e0*/  SHF.L.U32 R4, R17, 0x1f, RZ ;  /* 0x0000001f11047819 */ /* 0x000fc800000006ff */
[----:B------:R-:W1:Y:S02]  /*19f0*/  SYNCS.PHASECHK.TRANS64.TRYWAIT P0, [UR33+0x20], R4 ;  /* 0x00002004ff0075a7 */ /* 0x000e640008001121 */
[----:B-1----:R-:W-:Y:S05]  /*1a00*/  @!P0 BRA `(.L_x_27) ;  /* 0x0000007c00708947 */ /* 0x002fea0003800000 */
.L_x_26:
[----:B------:R2:W-:Y:S01]  /*1a10*/  @P5 SYNCS.ARRIVE.TRANS64 RZ, [UR33], R3 ;  /* 0x00000003ffff59a7 */ /* 0x0005e20008000021 */
[----:B------:R-:W-:Y:S02]  /*1a20*/  ULOP3.LUT UR8, UR7, 0x2, URZ, 0xfc, !UPT ;  /* 0x0000000207087892 */ /* 0x000fe4000f8efcff */
[----:B------:R-:W-:Y:S02]  /*1a30*/  UIADD3 UR29, UPT, UPT, UR29, 0x1, URZ ;  /* 0x000000011d1d7890 */ /* 0x000fe4000fffe0ff */
[----:B------:R-:W-:Y:S02]  /*1a40*/  UISETP.NE.AND UP0, UPT, UR8, 0x2, UPT ;  /* 0x000000020800788c */ /* 0x000fe4000bf05270 */
[----:B------:R-:W-:-:S07]  /*1a50*/  UISETP.NE.AND UP2, UPT, UR29, 0x1, UPT ;  /* 0x000000011d00788c */ /* 0x000fce000bf45270 */
[----:B------:R-:W-:Y:S05]  /*1a60*/  BRA.U UP0, `(.L_x_28) ;  /* 0x0000000100047547 */ /* 0x000fea000b800000 */
[----:B------:R-:W-:Y:S05]  /*1a70*/  BPT.TRAP 0x1 ;  /* 0x000000040000795c */ /* 0x000fea0000300000 */
.L_x_28:
[----:B------:R-:W-:Y:S04]  /*1a80*/  BSSY.RECONVERGENT B0, `(.L_x_29) ;  /* 0x0000003000007945 */ /* 0x000fe80003800200 */
[----:B------:R-:W-:Y:S05]  /*1a90*/  @!P4 BRA `(.L_x_30) ;  /* 0x000000000004c947 */ /* 0x000fea0003800000 */
[----:B------:R-:W-:Y:S05]  /*1aa0*/  BPT.TRAP 0x1 ;  /* 0x000000040000795c */ /* 0x000fea0000300000 */
.L_x_30:
[----:B------:R-:W-:Y:S05]  /*1ab0*/  BSYNC.RECONVERGENT B0 ;  /* 0x0000000000007941 */ /* 0x000fea0003800200 */
.L_x_29:
[----:B------:R-:W-:Y:S02]  /*1ac0*/  UIADD3 UR13, UPT, UPT, UR44, 0x1, URZ ;  /* 0x000000012c0d7890 */ /* 0x000fe4000fffe0ff */
[----:B------:R-:W-:Y:S02]  /*1ad0*/  ULEA UR24, UR44, UR4, 0xf ;  /* 0x000000042c187291 */ /* 0x000fe4000f8e78ff */
[----:B------:R-:W-:Y:S02]  /*1ae0*/  UISETP.NE.AND UP0, UPT, UR13, 0x4, UPT ;  /* 0x000000040d00788c */ /* 0x000fe4000bf05270 */
[----:B------:R-:W-:Y:S02]  /*1af0*/  UIADD3 UR42, UP1, UPT, UR30, 0x80, URZ ;  /* 0x000000801e2a7890 */ /* 0x000fe4000ff3e0ff */
[----:B------:R-:W-:Y:S02]  /*1b00*/  USEL UR9, URZ, 0x1, UP0 ;  /* 0x00000001ff097887 */ /* 0x000fe40008000000 */
[----:B------:R-:W-:-:S02]  /*1b10*/  USEL UR13, UR13, URZ, UP0 ;  /* 0x000000ff0d0d7287 */ /* 0x000fc40008000000 */
[----:B------:R-:W-:Y:S02]  /*1b20*/  UIADD3 UR40, UP0, UPT, UR30, 0x180, URZ ;  /* 0x000001801e287890 */ /* 0x000fe4000ff1e0ff */
[----:B------:R-:W-:Y:S01]  /*1b30*/  ULEA UR8, UR13, UR4, 0x3 ;  /* 0x000000040d087291 */ /* 0x000fe2000f8e18ff */
[----:B------:R-:W-:Y:S01]  /*1b40*/  LOP3.LUT R17, R17, UR9, RZ, 0x3c, !PT ;  /* 0x0000000911117c12 */ /* 0x000fe2000f8e3cff */
[----:B------:R-:W-:Y:S02]  /*1b50*/  UIADD3 UR34, UPT, UPT, UR26, -0x40, URZ ;  /* 0xffffffc01a227890 */ /* 0x000fe4000fffe0ff */
[----:B------:R-:W-:Y:S01]  /*1b60*/  ULOP3.LUT UR33, UR33, 0xfefffff8, URZ, 0xc0, !UPT ;  /* 0xfefffff821217892 */ /* 0x000fe2000f8ec0ff */
[----:B-1----:R-:W-:Y:S01]  /*1b70*/  SHF.L.U32 R2, R17, 0x1f, RZ ;  /* 0x0000001f11027819 */ /* 0x002fe200000006ff */
[----:B------:R-:W-:Y:S02]  /*1b80*/  UIADD3.X UR43, UPT, UPT, URZ, UR31, URZ, UP1, !UPT ;  /* 0x0000001fff2b7290 */ /* 0x000fe40008ffe4ff */
[----:B------:R-:W-:Y:S01]  /*1b90*/  UIADD3 UR32, UPT, UPT, UR24, 0x8400, URZ ;  /* 0x0000840018207890 */ /* 0x000fe2000fffe0ff */
[----:B------:R1:W4:Y:S01]  /*1ba0*/  SYNCS.PHASECHK.TRANS64.TRYWAIT P0, [UR8+0x20], R2 ;  /* 0x00002002ff0075a7 */ /* 0x0003220008001108 */
[----:B------:R-:W-:-:S02]  /*1bb0*/  ULEA UR8, UR44, UR4, 0xe ;  /* 0x000000042c087291 */ /* 0x000fc4000f8e70ff */
[----:B------:R-:W-:Y:S02]  /*1bc0*/  UIADD3 UR24, UPT, UPT, UR24, 0xc400, URZ ;  /* 0x0000c40018187890 */ /* 0x000fe4000fffe0ff */
[----:B------:R-:W-:Y:S02]  /*1bd0*/  UIADD3.X UR41, UPT, UPT, URZ, UR31, URZ, UP0, !UPT ;  /* 0x0000001fff297290 */ /* 0x000fe400087fe4ff */
[----:B------:R-:W-:Y:S02]  /*1be0*/  UIADD3 UR16, UPT, UPT, UR8, 0x28400, URZ ;  /* 0x0002840008107890 */ /* 0x000fe4000fffe0ff */
[----:B------:R-:W-:Y:S01]  /*1bf0*/  UIADD3 UR8, UPT, UPT, UR8, 0x2a400, URZ ;  /* 0x0002a40008087890 */ /* 0x000fe2000fffe0ff */
[----:B------:R-:W-:Y:S01]  /*1c00*/  UMOV UR38, 0x0 ;  /* 0x0000000000267882 */ /* 0x000fe20000000000 */
[----:B------:R-:W-:Y:S01]  /*1c10*/  UMOV UR39, 0x10000000 ;  /* 0x1000000000277882 */ /* 0x000fe20000000000 */
[----:B------:R-:W-:Y:S01]  /*1c20*/  UMOV UR27, UR35 ;  /* 0x00000023001b7c82 */ /* 0x000fe20008000000 */
[----:B------:R-:W-:Y:S01]  /*1c30*/  UMOV UR28, UR36 ;  /* 0x00000024001c7c82 */ /* 0x000fe20008000000 */
[----:B------:R-:W-:Y:S01]  /*1c40*/  UMOV UR25, UR33 ;  /* 0x0000002100197c82 */ /* 0x000fe20008000000 */
[----:B------:R-:W-:Y:S01]  /*1c50*/  UMOV UR20, UR36 ;  /* 0x0000002400147c82 */ /* 0x000fe20008000000 */
[----:B------:R-:W-:Y:S01]  /*1c60*/  UMOV UR17, UR33 ;  /* 0x0000002100117c82 */ /* 0x000fe20008000000 */
[----:B------:R-:W-:Y:S01]  /*1c70*/  UMOV UR18, UR34 ;  /* 0x0000002200127c82 */ /* 0x000fe20008000000 */
[----:B------:R-:W-:Y:S01]  /*1c80*/  UTMALDG.3D.2CTA [UR32], [UR42], desc[UR38] ;  /* 0x000026202a0075b4 */ /* 0x000fe20008211000 */
[----:B------:R-:W-:Y:S01]  /*1c90*/  UMOV UR10, UR26 ;  /* 0x0000001a000a7c82 */ /* 0x000fe20008000000 */
[----:B------:R-:W-:Y:S01]  /*1ca0*/  UMOV UR11, UR19 ;  /* 0x00000013000b7c82 */ /* 0x000fe20008000000 */
[----:B------:R-:W-:Y:S01]  /*1cb0*/  UMOV UR12, UR36 ;  /* 0x00000024000c7c82 */ /* 0x000fe20008000000 */
[----:B------:R-:W-:Y:S01]  /*1cc0*/  UMOV UR9, UR33 ;  /* 0x0000002100097c82 */ /* 0x000fe20008000000 */
[----:B------:R-:W-:Y:S01]  /*1cd0*/  UMOV UR23, UR5 ;  /* 0x0000000500177c82 */ /* 0x000fe20008000000 */
[----:B------:R-:W-:Y:S01]  /*1ce0*/  UMOV UR44, UR13 ;  /* 0x0000000d002c7c82 */ /* 0x000fe20008000000 */
[----:B------:R2:W-:Y:S01]  /*1cf0*/  UTMALDG.3D.2CTA [UR24], [UR42], desc[UR38] ;  /* 0x000026182a0075b4 */ /* 0x0005e20008211000 */
[----:B------:R1:W-:Y:S01]  /*1d00*/  UTMALDG.3D.2CTA [UR16], [UR40], desc[UR38] ;  /* 0x00002610280075b4 */ /* 0x0003e20008211000 */
[----:B------:R1:W-:Y:S01]  /*1d10*/  UTMALDG.3D.2CTA [UR8], [UR40], desc[UR38] ;  /* 0x00002608280075b4 */ /* 0x0003e20008211000 */
[----:B--2---:R-:W-:Y:S01]  /*1d20*/  UIADD3 UR26, UPT, UPT, UR26, 0x80, URZ ;  /* 0x000000801a1a7890 */ /* 0x004fe2000fffe0ff */
[----:B-1----:R-:W-:Y:S11]  /*1d30*/  BRA.U UP2, `(.L_x_31) ;  /* 0xfffffffd021c7547 */ /* 0x002ff6000b83ffff */
.L_x_25:
[----:B------:R-:W-:Y:S01]  /*1d40*/  ULEA UR8, UR13, UR4, 0x3 ;  /* 0x000000040d087291 */ /* 0x000fe2000f8e18ff */
[----:B------:R-:W-:Y:S01]  /*1d50*/  SHF.L.U32 R2, R17, 0x1f, RZ ;  /* 0x0000001f11027819 */ /* 0x000fe200000006ff */
[----:B------:R-:W-:Y:S01]  /*1d60*/  @!P1 SYNCS.ARRIVE.TRANS64.A1T0 RZ, [UR4+0x88], RZ ;  /* 0x000088ffffff99a7 */ /* 0x000fe20008100004 */
[----:B------:R-:W-:-:S06]  /*1d70*/  UISETP.GT.AND UP0, UPT, UR22, UR21, UPT ;  /* 0x000000151600728c */ /* 0x000fcc000bf04270 */
[----:B--2-4-:R1:W2:Y:S03]  /*1d80*/  SYNCS.PHASECHK.TRANS64.TRYWAIT P0, [UR8+0x20], R2 ;  /* 0x00002002ff0075a7 */ /* 0x0142a60008001108 */
[----:B------:R-:W-:Y:S05]  /*1d90*/  BRA.U !UP0, `(.L_x_32) ;  /* 0x0000000108e87547 */ /* 0x000fea000b800000 */
[----:B------:R-:W-:Y:S01]  /*1da0*/  UIADD3 UR29, UPT, UPT, UR14, UR23, URZ ;  /* 0x000000170e1d7290 */ /* 0x000fe2000fffe0ff */
[----:B------:R-:W-:-:S11]  /*1db0*/  UMOV UR44, UR13 ;  /* 0x0000000d002c7c82 */ /* 0x000fd60008000000 */
.L_x_38:
[----:B------:R-:W-:Y:S01]  /*1dc0*/  ULEA UR33, UR44, UR4, 0x3 ;  /* 0x000000042c217291 */ /* 0x000fe2000f8e18ff */
[----:B--2---:R-:W-:Y:S01]  /*1dd0*/  @P5 MOV R3, 0x18000 ;  /* 0x0001800000035802 */ /* 0x004fe20000000f00 */
[----:B-12---:R-:W-:Y:S10]  /*1de0*/  @P0 BRA `(.L_x_33) ;  /* 0x00000000000c0947 */ /* 0x006ff40003800000 */
[----:B------:R-:W-:-:S04]  /*1df0*/  SHF.L.U32 R4, R17, 0x1f, RZ ;  /* 0x0000001f11047819 */ /* 0x000fc800000006ff */
[----:B------:R-:W2:Y:S02]  /*1e00*/  SYNCS.PHASECHK.TRANS64.TRYWAIT P0, [UR33+0x20], R4 ;  /* 0x00002004ff0075a7 */ /* 0x000ea40008001121 */
[----:B--2---:R-:W-:Y:S05]  /*1e10*/  @!P0 BRA `(.L_x_34) ;  /* 0x0000007800848947 */ /* 0x004fea0003800000 */
.L_x_33:
[----:B------:R2:W-:Y:S01]  /*1e20*/  @P5 SYNCS.ARRIVE.TRANS64 RZ, [UR33], R3 ;  /* 0x00000003ffff59a7 */ /* 0x0005e20008000021 */
[----:B------:R-:W-:-:S04]  /*1e30*/  ULOP3.LUT UR8, UR7, 0x2, URZ, 0xfc, !UPT ;  /* 0x0000000207087892 */ /* 0x000fc8000f8efcff */
[----:B------:R-:W-:-:S09]  /*1e40*/  UISETP.NE.AND UP0, UPT, UR8, 0x2, UPT ;  /* 0x000000020800788c */ /* 0x000fd2000bf05270 */
[----:B------:R-:W-:Y:S05]  /*1e50*/  BRA.U UP0, `(.L_x_35) ;  /* 0x0000000100047547 */ /* 0x000fea000b800000 */
[----:B------:R-:W-:Y:S05]  /*1e60*/  BPT.TRAP 0x1 ;  /* 0x000000040000795c */ /* 0x000fea0000300000 */
.L_x_35:
[----:B------:R-:W-:Y:S04]  /*1e70*/  BSSY.RECONVERGENT B0, `(.L_x_36) ;  /* 0x0000003000007945 */ /* 0x000fe80003800200 */
[----:B------:R-:W-:Y:S05]  /*1e80*/  @!P4 BRA `(.L_x_37) ;  /* 0x000000000004c947 */ /* 0x000fea0003800000 */
[----:B------:R-:W-:Y:S05]  /*1e90*/  BPT.TRAP 0x1 ;  /* 0x000000040000795c */ /* 0x000fea0000300000 */
.L_x_37:
[----:B------:R-:W-:Y:S05]  /*1ea0*/  BSYNC.RECONVERGENT B0 ;  /* 0x0000000000007941 */ /* 0x000fea0003800200 */
.L_x_36:
[----:B------:R-:W-:Y:S02]  /*1eb0*/  UIADD3 UR13, UPT, UPT, UR44, 0x1, URZ ;  /* 0x000000012c0d7890 */ /* 0x000fe4000fffe0ff */
[----:B------:R-:W-:Y:S02]  /*1ec0*/  ULEA UR24, UR44, UR4, 0xf ;  /* 0x000000042c187291 */ /* 0x000fe4000f8e78ff */
[----:B------:R-:W-:Y:S02]  /*1ed0*/  UISETP.NE.AND UP0, UPT, UR13, 0x4, UPT ;  /* 0x000000040d00788c */ /* 0x000fe4000bf05270 */
[----:B------:R-:W-:Y:S02]  /*1ee0*/  UIADD3 UR42, UP1, UPT, UR30, 0x80, URZ ;  /* 0x000000801e2a7890 */ /* 0x000fe4000ff3e0ff */
[----:B------:R-:W-:Y:S02]  /*1ef0*/  USEL UR9, URZ, 0x1, UP0 ;  /* 0x00000001ff097887 */ /* 0x000fe40008000000 */
[----:B------:R-:W-:-:S02]  /*1f00*/  USEL UR13, UR13, URZ, UP0 ;  /* 0x000000ff0d0d7287 */ /* 0x000fc40008000000 */
[----:B------:R-:W-:Y:S02]  /*1f10*/  USHF.L.U32 UR34, UR23, 0x7, URZ ;  /* 0x0000000717227899 */ /* 0x000fe400080006ff */
[----:B------:R-:W-:Y:S01]  /*1f20*/  ULEA UR8, UR13, UR4, 0x3 ;  /* 0x000000040d087291 */ /* 0x000fe2000f8e18ff */
[----:B------:R-:W-:Y:S01]  /*1f30*/  LOP3.LUT R17, R17, UR9, RZ, 0x3c, !PT ;  /* 0x0000000911117c12 */ /* 0x000fe2000f8e3cff */
[----:B------:R-:W-:Y:S02]  /*1f40*/  UIADD3 UR40, UP0, UPT, UR30, 0x180, URZ ;  /* 0x000001801e287890 */ /* 0x000fe4000ff1e0ff */
[----:B------:R-:W-:Y:S01]  /*1f50*/  ULOP3.LUT UR33, UR33, 0xfefffff8, URZ, 0xc0, !UPT ;  /* 0xfefffff821217892 */ /* 0x000fe2000f8ec0ff */
[----:B-1----:R-:W-:Y:S01]  /*1f60*/  SHF.L.U32 R2, R17, 0x1f, RZ ;  /* 0x0000001f11027819 */ /* 0x002fe200000006ff */
[----:B------:R-:W-:Y:S02]  /*1f70*/  UIADD3.X UR43, UPT, UPT, URZ, UR31, URZ, UP1, !UPT ;  /* 0x0000001fff2b7290 */ /* 0x000fe40008ffe4ff */
[----:B------:R-:W-:Y:S01]  /*1f80*/  UIADD3 UR32, UPT, UPT, UR24, 0x8400, URZ ;  /* 0x0000840018207890 */ /* 0x000fe2000fffe0ff */
[----:B------:R4:W1:Y:S01]  /*1f90*/  SYNCS.PHASECHK.TRANS64.TRYWAIT P0, [UR8+0x20], R2 ;  /* 0x00002002ff0075a7 */ /* 0x0008620008001108 */
[----:B------:R-:W-:-:S02]  /*1fa0*/  ULEA UR8, UR44, UR4, 0xe ;  /* 0x000000042c087291 */ /* 0x000fc4000f8e70ff */
[----:B------:R-:W-:Y:S02]  /*1fb0*/  UIADD3 UR26, UPT, UPT, UR34, 0x40, URZ ;  /* 0x00000040221a7890 */ /* 0x000fe4000fffe0ff */
        /* <DEDUP_REMOVED lines=12> */
[----:B------:R4:W-:Y:S01]  /*2080*/  UTMALDG.3D.2CTA [UR32], [UR42], desc[UR38] ;  /* 0x000026202a0075b4 */ /* 0x0009e20008211000 */
[----:B------:R-:W-:Y:S01]  /*2090*/  UMOV UR11, UR19 ;  /* 0x00000013000b7c82 */ /* 0x000fe20008000000 */
[----:B------:R-:W-:Y:S01]  /*20a0*/  UMOV UR12, UR36 ;  /* 0x00000024000c7c82 */ /* 0x000fe20008000000 */
[----:B------:R-:W-:Y:S01]  /*20b0*/  UMOV UR9, UR33 ;  /* 0x0000002100097c82 */ /* 0x000fe20008000000 */
[----:B------:R-:W-:Y:S01]  /*20c0*/  UMOV UR10, UR26 ;  /* 0x0000001a000a7c82 */ /* 0x000fe20008000000 */
[----:B------:R-:W-:Y:S01]  /*20d0*/  UIADD3 UR23, UPT, UPT, UR23, 0x1, URZ ;  /* 0x0000000117177890 */ /* 0x000fe2000fffe0ff */
[----:B------:R-:W-:Y:S01]  /*20e0*/  UMOV UR44, UR13 ;  /* 0x0000000d002c7c82 */ /* 0x000fe20008000000 */
[----:B------:R4:W-:Y:S02]  /*20f0*/  UTMALDG.3D.2CTA [UR24], [UR42], desc[UR38] ;  /* 0x000026182a0075b4 */ /* 0x0009e40008211000 */
[----:B------:R-:W-:Y:S01]  /*2100*/  UISETP.NE.AND UP0, UPT, UR23, UR29, UPT ;  /* 0x0000001d1700728c */ /* 0x000fe2000bf05270 */
[----:B------:R4:W-:Y:S01]  /*2110*/  UTMALDG.3D.2CTA [UR16], [UR40], desc[UR38] ;  /* 0x00002610280075b4 */ /* 0x0009e20008211000 */
[----:B------:R4:W-:Y:S07]  /*2120*/  UTMALDG.3D.2CTA [UR8], [UR40], desc[UR38] ;  /* 0x00002608280075b4 */ /* 0x0009ee0008211000 */
[----:B----4-:R-:W-:Y:S05]  /*2130*/  BRA.U UP0, `(.L_x_38) ;  /* 0xfffffffd00207547 */ /* 0x010fea000b83ffff */
.L_x_32:
[C---:B-1----:R-:W-:Y:S01]  /*2140*/  LEA R2, R16.reuse, UR4, 0x3 ;  /* 0x0000000410027c11 */ /* 0x042fe2000f8e18ff */
[----:B------:R-:W-:Y:S01]  /*2150*/  NOP ;  /* 0x0000000000007918 */ /* 0x000fe20000000000 */
[----:B--2---:R-:W-:Y:S02]  /*2160*/  SHF.L.U32 R3, R13, 0x1f, RZ ;  /* 0x0000001f0d037819 */ /* 0x004fe400000006ff */
[----:B------:R-:W-:Y:S02]  /*2170*/  LEA R4, R16, UR4, 0x4 ;  /* 0x0000000410047c11 */ /* 0x000fe4000f8e20ff */
[----:B------:R-:W1:Y:S02]  /*2180*/  SYNCS.PHASECHK.TRANS64.TRYWAIT P0, [R2+URZ+0x90], R3 ;  /* 0x00009003020075a7 */ /* 0x000e6400080011ff */
[----:B-1----:R-:W-:Y:S05]  /*2190*/  @!P0 BRA `(.L_x_39) ;  /* 0x0000007400bc8947 */ /* 0x002fea0003800000 */
.L_x_152:
[----:B------:R-:W2:Y:S01]  /*21a0*/  LDS.128 R4, [R4+0x120] ;  /* 0x0001200004047984 */ /* 0x000ea20000000c00 */
[----:B------:R-:W-:Y:S01]  /*21b0*/  ISETP.GE.AND P0, PT, R40, 0x1, PT ;  /* 0x000000012800780c */ /* 0x000fe20003f06270 */
[----:B-1----:R-:W-:Y:S01]  /*21c0*/  VIADD R2, R2, 0xa0 ;  /* 0x000000a002027836 */ /* 0x002fe20000000000 */
[----:B------:R-:W-:Y:S01]  /*21d0*/  @!PT LDS RZ, [RZ] ;  /* 0x00000000fffff984 */ /* 0x000fe20000000800 */
[----:B------:R-:W-:Y:S01]  /*21e0*/  @!PT LDS RZ, [RZ] ;  /* 0x00000000fffff984 */ /* 0x000fe20000000800 */
[----:B------:R-:W-:Y:S01]  /*21f0*/  @!PT LDS RZ, [RZ] ;  /* 0x00000000fffff984 */ /* 0x000fe20000000800 */
[----:B------:R-:W-:Y:S01]  /*2200*/  @!PT LDS RZ, [RZ] ;  /* 0x00000000fffff984 */ /* 0x000fe20000000800 */
[----:B------:R1:W-:Y:S06]  /*2210*/  MEMBAR.ALL.CTA ;  /* 0x0000000000007992 */ /* 0x0003ec0000008000 */
[----:B-1----:R-:W1:Y:S01]  /*2220*/  FENCE.VIEW.ASYNC.S ;  /* 0x00000000000073c6 */ /* 0x002e620000000000 */
[----:B------:R-:W-:-:S04]  /*2230*/  PRMT R2, RZ, 0x654, R2 ;  /* 0x00000654ff027816 */ /* 0x000fc80000000002 */
[----:B-1----:R1:W-:Y:S01]  /*2240*/  SYNCS.ARRIVE.TRANS64.RED.A1T0 RZ, [R2+URZ], RZ ;  /* 0x000000ff02ff79a7 */ /* 0x0023e200081004ff */
[----:B--2---:R-:W-:-:S13]  /*2250*/  LOP3.LUT P2, RZ, R6, 0x1, RZ, 0xc0, !PT ;  /* 0x0000000106ff7812 */ /* 0x004fda000784c0ff */
[----:B------:R-:W-:Y:S01]  /*2260*/  @P2 SHF.R.U32.HI R3, RZ, 0x10, R5 ;  /* 0x00000010ff032819 */ /* 0x000fe20000011605 */
[----:B------:R-:W-:Y:S01]  /*2270*/  VOTEU.ANY UP0, P2 ;  /* 0x0000000000ff7886 */ /* 0x000fe20001000100 */
[----:B------:R-:W-:Y:S02]  /*2280*/  @P2 MOV R10, R4 ;  /* 0x00000004000a2202 */ /* 0x000fe40000000f00 */
[----:B------:R-:W-:Y:S02]  /*2290*/  @P2 R2UR.BROADCAST UR8, R3 ;  /* 0x00000000030822ca */ /* 0x000fe400008e0000 */
[----:B------:R-:W-:-:S11]  /*22a0*/  @P2 LOP3.LUT R9, R5, 0xffff, RZ, 0xc0, !PT ;  /* 0x0000ffff05092812 */ /* 0x000fd600078ec0ff */
[----:B------:R-:W-:Y:S01]  /*22b0*/  @UP0 UMOV UR36, UR8 ;  /* 0x0000000800240c82 */ /* 0x000fe20008000000 */
[----:B-1----:R-:W-:Y:S05]  /*22c0*/  @!P0 BRA `(.L_x_40) ;  /* 0x0000000000b88947 */ /* 0x002fea0003800000 */
[----:B------:R-:W3:Y:S01]  /*22d0*/  LDC.64 R4, c[0x0][0xb18] ;  /* 0x0002c600ff047b82 */ /* 0x000ee20000000a00 */
[----:B------:R-:W-:-:S07]  /*22e0*/  ISETP.NE.AND P3, PT, R40, 0x1, PT ;  /* 0x000000012800780c */ /* 0x000fce0003f65270 */
[----:B------:R-:W1:Y:S08]  /*22f0*/  LDC.64 R6, c[0x0][0xb10] ;  /* 0x0002c400ff067b82 */ /* 0x000e700000000a00 */
[----:B------:R-:W2:Y:S08]  /*2300*/  LDC R14, c[0x0][0xb20] ;  /* 0x0002c800ff0e7b82 */ /* 0x000eb00000000800 */
[----:B------:R-:W4:Y:S01]  /*2310*/  LDC R15, c[0x0][0xb0c] ;  /* 0x0002c300ff0f7b82 */ /* 0x000f220000000800 */
[----:B---3--:R-:W-:Y:S01]  /*2320*/  IMAD.HI.U32 R21, R0, R5, RZ ;  /* 0x0000000500157227 */ /* 0x008fe200078e00ff */
[----:B------:R-:W-:-:S03]  /*2330*/  ISETP.NE.AND P0, PT, R4, 0x1, PT ;  /* 0x000000010400780c */ /* 0x000fc60003f05270 */
[----:B------:R-:W-:-:S03]  /*2340*/  IMAD.HI.U32 R5, R9, R5, RZ ;  /* 0x0000000509057227 */ /* 0x000fc600078e00ff */
[----:B------:R-:W3:Y:S01]  /*2350*/  LDC.64 R2, c[0x0][0xb28] ;  /* 0x0002ca00ff027b82 */ /* 0x000ee20000000a00 */
[----:B-1----:R-:W-:-:S04]  /*2360*/  IMAD.HI.U32 R22, R8, R6, RZ ;  /* 0x0000000608167227 */ /* 0x002fc800078e00ff */
[----:B------:R-:W-:Y:S01]  /*2370*/  IMAD.HI.U32 R23, R10, R6, RZ ;  /* 0x000000060a177227 */ /* 0x000fe200078e00ff */
[----:B------:R-:W-:Y:S02]  /*2380*/  SHF.R.U32.HI R22, RZ, R7, R22 ;  /* 0x00000007ff167219 */ /* 0x000fe40000011616 */
[-C--:B--2---:R-:W-:Y:S02]  /*2390*/  SHF.R.U32.HI R21, RZ, R14.reuse, R21 ;  /* 0x0000000eff157219 */ /* 0x084fe40000011615 */
[----:B------:R-:W-:Y:S02]  /*23a0*/  SHF.R.U32.HI R5, RZ, R14, R5 ;  /* 0x0000000eff057219 */ /* 0x000fe40000011605 */
[----:B------:R-:W-:Y:S02]  /*23b0*/  SEL R21, R0, R21, !P0 ;  /* 0x0000001500157207 */ /* 0x000fe40004000000 */
[----:B------:R-:W-:Y:S02]  /*23c0*/  SHF.R.U32.HI R23, RZ, R7, R23 ;  /* 0x00000007ff177219 */ /* 0x000fe40000011617 */
[----:B----4-:R-:W-:-:S02]  /*23d0*/  ISETP.NE.AND P1, PT, R15, 0x1, PT ;  /* 0x000000010f00780c */ /* 0x010fc40003f25270 */
[----:B------:R-:W-:Y:S02]  /*23e0*/  SEL R5, R9, R5, !P0 ;  /* 0x0000000509057207 */ /* 0x000fe40004000000 */
[----:B------:R-:W-:Y:S02]  /*23f0*/  SEL R22, R8, R22, !P1 ;  /* 0x0000001608167207 */ /* 0x000fe40004800000 */
[----:B------:R-:W-:Y:S01]  /*2400*/  SEL R23, R10, R23, !P1 ;  /* 0x000000170a177207 */ /* 0x000fe20004800000 */
[----:B---3--:R-:W-:-:S04]  /*2410*/  IMAD.HI.U32 R20, R21, R2, RZ ;  /* 0x0000000215147227 */ /* 0x008fc800078e00ff */
        /* <DEDUP_REMOVED lines=10> */
[----:B------:R-:W-:-:S04]  /*24c0*/  @!P0 IMAD.HI.U32 R7, R23, R2, RZ ;  /* 0x0000000217078227 */ /* 0x000fc800078e00ff */
[----:B------:R-:W-:Y:S01]  /*24d0*/  IMAD.MOV R2, RZ, RZ, -R6 ;  /* 0x000000ffff027224 */ /* 0x000fe200078e0a06 */
[----:B------:R-:W-:Y:S02]  /*24e0*/  @!P0 SHF.R.U32.HI R3, RZ, R3, R7 ;  /* 0x00000003ff038219 */ /* 0x000fe40000011607 */
[----:B------:R-:W-:Y:S01]  /*24f0*/  IADD3 R7, PT, PT, -R5, RZ, RZ ;  /* 0x000000ff05077210 */ /* 0x000fe20007ffe1ff */
[----:B------:R-:W-:Y:S01]  /*2500*/  IMAD R2, R40, R2, R5 ;  /* 0x0000000228027224 */ /* 0x000fe200078e0205 */
        /* <DEDUP_REMOVED lines=10> */
.L_x_40:
[----:B------:R-:W1:Y:S02]  /*25b0*/  LDCU UR8, c[0x0][0xb30] ;  /* 0x00016600ff0877ac */ /* 0x000e640008000800 */
[----:B-1----:R-:W-:-:S09]  /*25c0*/  UISETP.NE.AND UP0, UPT, UR8, 0x1, UPT ;  /* 0x000000010800788c */ /* 0x002fd2000bf05270 */
[----:B------:R-:W-:Y:S05]  /*25d0*/  BRA.U UP0, `(.L_x_41) ;  /* 0x0000000100407547 */ /* 0x000fea000b800000 */
[----:B------:R-:W1:Y:S08]  /*25e0*/  LDC.64 R4, c[0x0][0xb10] ;  /* 0x0002c400ff047b82 */ /* 0x000e700000000a00 */
[----:B------:R-:W2:Y:S08]  /*25f0*/  LDC.64 R2, c[0x0][0xb18] ;  /* 0x0002c600ff027b82 */ /* 0x000eb00000000a00 */
[----:B------:R-:W4:Y:S08]  /*2600*/  LDC R6, c[0x0][0xb20] ;  /* 0x0002c800ff067b82 */ /* 0x000f300000000800 */
[----:B------:R-:W3:Y:S01]  /*2610*/  LDC R7, c[0x0][0xb0c] ;  /* 0x0002c300ff077b82 */ /* 0x000ee20000000800 */
[----:B-1----:R-:W-:-:S05]  /*2620*/  IMAD.HI.U32 R4, R10, R4, RZ ;  /* 0x000000040a047227 */ /* 0x002fca00078e00ff */
[----:B------:R-:W-:Y:S01]  /*2630*/  SHF.R.U32.HI R4, RZ, R5, R4 ;  /* 0x00000005ff047219 */ /* 0x000fe20000011604 */
[----:B--2---:R-:W-:Y:S01]  /*2640*/  IMAD.HI.U32 R3, R9, R3, RZ ;  /* 0x0000000309037227 */ /* 0x004fe200078e00ff */
[----:B------:R-:W-:-:S04]  /*2650*/  ISETP.NE.AND P0, PT, R2, 0x1, PT ;  /* 0x000000010200780c */ /* 0x000fc80003f05270 */
[----:B----4-:R-:W-:-:S04]  /*2660*/  SHF.R.U32.HI R3, RZ, R6, R3 ;  /* 0x00000006ff037219 */ /* 0x010fc80000011603 */
[----:B------:R-:W-:Y:S02]  /*2670*/  SEL R3, R9, R3, !P0 ;  /* 0x0000000309037207 */ /* 0x000fe40004000000 */
[----:B---3--:R-:W-:-:S04]  /*2680*/  ISETP.NE.AND P1, PT, R7, 0x1, PT ;  /* 0x000000010700780c */ /* 0x008fc80003f25270 */
[----:B------:R-:W-:-:S05]  /*2690*/  SEL R4, R10, R4, !P1 ;  /* 0x000000040a047207 */ /* 0x000fca0004800000 */
[----:B------:R-:W-:Y:S02]  /*26a0*/  IMAD.IADD R5, R3, 0x1, -R4 ;  /* 0x0000000103057824 */ /* 0x000fe400078e0a04 */
[----:B------:R-:W-:Y:S02]  /*26b0*/  IMAD.IADD R3, R4, 0x1, -R3 ;  /* 0x0000000104037824 */ /* 0x000fe400078e0a03 */
[----:B------:R-:W-:Y:S02]  /*26c0*/  IMAD R10, R5, R7, R10 ;  /* 0x00000007050a7224 */ /* 0x000fe400078e020a */
[----:B------:R-:W-:-:S07]  /*26d0*/  IMAD R9, R3, R2, R9 ;  /* 0x0000000203097224 */ /* 0x000fce00078e0209 */
.L_x_41:
[----:B------:R-:W-:Y:S01]  /*26e0*/  VIADD R16, R16, 0x1 ;  /* 0x0000000110107836 */ /* 0x000fe20000000000 */
[----:B------:R-:W-:Y:S01]  /*26f0*/  PLOP3.LUT P1, PT, PT, PT, PT, 0x80, 0x8 ;  /* 0x000000000008781c */ /* 0x000fe20003f2f070 */
[----:B------:R-:W-:Y:S02]  /*2700*/  IMAD.IADD R14, R10, 0x1, R91 ;  /* 0x000000010a0e7824 */ /* 0x000fe400078e025b */
[----:B------:R-:W-:Y:S01]  /*2710*/  IMAD.IADD R15, R9, 0x1, R90 ;  /* 0x00000001090f7824 */ /* 0x000fe200078e025a */
[----:B------:R-:W-:-:S04]  /*2720*/  ISETP.NE.AND P0, PT, R16, 0x2, PT ;  /* 0x000000021000780c */ /* 0x000fc80003f05270 */
[----:B------:R-:W-:Y:S02]  /*2730*/  SEL R2, RZ, 0x1, P0 ;  /* 0x00000001ff027807 */ /* 0x000fe40000000000 */
[----:B------:R-:W-:Y:S02]  /*2740*/  SEL R16, R16, RZ, P0 ;  /* 0x000000ff10107207 */ /* 0x000fe40000000000 */
[----:B------:R-:W-:Y:S01]  /*2750*/  LOP3.LUT R13, R13, R2, RZ, 0x3c, !PT ;  /* 0x000000020d0d7212 */ /* 0x000fe200078e3cff */
[----:B------:R-:W-:Y:S06]  /*2760*/  @P2 BRA `(.L_x_42) ;  /* 0xfffffff000002947 */ /* 0x000fec000383ffff */
[----:B------:R-:W-:Y:S01]  /*2770*/  UIADD3 UR4, UPT, UPT, UR4, 0x20, URZ ;  /* 0x0000002004047890 */ /* 0x000fe2000fffe0ff */
[----:B------:R-:W-:-:S03]  /*2780*/  SHF.L.U32 R2, R17, 0x1f, RZ ;  /* 0x0000001f11027819 */ /* 0x000fc600000006ff */
[----:B------:R-:W-:-:S09]  /*2790*/  ULEA UR5, UR13, UR4, 0x3 ;  /* 0x000000040d057291 */ /* 0x000fd2000f8e18ff */
[----:B------:R-:W1:Y:S02]  /*27a0*/  SYNCS.PHASECHK.TRANS64.TRYWAIT P0, [UR5], R2 ;  /* 0x00000002ff0075a7 */ /* 0x000e640008001105 */
[----:B-1----:R-:W-:Y:S05]  /*27b0*/  @!P0 BRA `(.L_x_43) ;  /* 0x0000007000488947 */ /* 0x002fea0003800000 */
.L_x_154:
[----:B------:R-:W-:-:S04]  /*27c0*/  UIADD3 UR6, UPT, UPT, UR13, 0x1, URZ ;  /* 0x000000010d067890 */ /* 0x000fc8000fffe0ff */
[----:B------:R-:W-:-:S04]  /*27d0*/  UISETP.NE.AND UP0, UPT, UR6, 0x4, UPT ;  /* 0x000000040600788c */ /* 0x000fc8000bf05270 */
[----:B------:R-:W-:Y:S02]  /*27e0*/  USEL UR7, URZ, 0x1, UP0 ;  /* 0x00000001ff077887 */ /* 0x000fe40008000000 */
[----:B------:R-:W-:-:S04]  /*27f0*/  USEL UR6, UR6, URZ, UP0 ;  /* 0x000000ff06067287 */ /* 0x000fc80008000000 */
[----:B------:R-:W-:Y:S01]  /*2800*/  ULEA UR5, UR6, UR4, 0x3 ;  /* 0x0000000406057291 */ /* 0x000fe2000f8e18ff */
[----:B-1----:R-:W-:-:S04]  /*2810*/  LOP3.LUT R2, R17, UR7, RZ, 0x3c, !PT ;  /* 0x0000000711027c12 */ /* 0x002fc8000f8e3cff */
[----:B------:R-:W-:-:S04]  /*2820*/  SHF.L.U32 R3, R2, 0x1f, RZ ;  /* 0x0000001f02037819 */ /* 0x000fc800000006ff */
[----:B------:R-:W1:Y:S02]  /*2830*/  SYNCS.PHASECHK.TRANS64.TRYWAIT P0, [UR5], R3 ;  /* 0x00000003ff0075a7 */ /* 0x000e640008001105 */
[----:B-1----:R-:W-:Y:S05]  /*2840*/  @!P0 BRA `(.L_x_44) ;  /* 0x00000070003c8947 */ /* 0x002fea0003800000 */
.L_x_156:
[----:B------:R-:W-:-:S04]  /*2850*/  UIADD3 UR6, UPT, UPT, UR6, 0x1, URZ ;  /* 0x0000000106067890 */ /* 0x000fc8000fffe0ff */
[----:B------:R-:W-:-:S04]  /*2860*/  UISETP.NE.AND UP0, UPT, UR6, 0x4, UPT ;  /* 0x000000040600788c */ /* 0x000fc8000bf05270 */
[----:B------:R-:W-:Y:S02]  /*2870*/  USEL UR7, URZ, 0x1, UP0 ;  /* 0x00000001ff077887 */ /* 0x000fe40008000000 */
[----:B------:R-:W-:-:S04]  /*2880*/  USEL UR6, UR6, URZ, UP0 ;  /* 0x000000ff06067287 */ /* 0x000fc80008000000 */
[----:B------:R-:W-:Y:S01]  /*2890*/  ULEA UR5, UR6, UR4, 0x3 ;  /* 0x0000000406057291 */ /* 0x000fe2000f8e18ff */
[----:B------:R-:W-:-:S04]  /*28a0*/  LOP3.LUT R2, R2, UR7, RZ, 0x3c, !PT ;  /* 0x0000000702027c12 */ /* 0x000fc8000f8e3cff */
[----:B-1----:R-:W-:-:S04]  /*28b0*/  SHF.L.U32 R3, R2, 0x1f, RZ ;  /* 0x0000001f02037819 */ /* 0x002fc800000006ff */
[----:B------:R-:W1:Y:S02]  /*28c0*/  SYNCS.PHASECHK.TRANS64.TRYWAIT P0, [UR5], R3 ;  /* 0x00000003ff0075a7 */ /* 0x000e640008001105 */
[----:B-1----:R-:W-:Y:S05]  /*28d0*/  @!P0 BRA `(.L_x_45) ;  /* 0x0000007000308947 */ /* 0x002fea0003800000 */
.L_x_158:
[----:B------:R-:W-:-:S04]  /*28e0*/  UIADD3 UR6, UPT, UPT, UR6, 0x1, URZ ;  /* 0x0000000106067890 */ /* 0x000fc8000fffe0ff */
[----:B------:R-:W-:-:S04]  /*28f0*/  UISETP.NE.AND UP0, UPT, UR6, 0x4, UPT ;  /* 0x000000040600788c */ /* 0x000fc8000bf05270 */
[----:B------:R-:W-:Y:S02]  /*2900*/  USEL UR5, URZ, 0x1, UP0 ;  /* 0x00000001ff057887 */ /* 0x000fe40008000000 */
[----:B------:R-:W-:-:S04]  /*2910*/  USEL UR6, UR6, URZ, UP0 ;  /* 0x000000ff06067287 */ /* 0x000fc80008000000 */
[----:B------:R-:W-:Y:S01]  /*2920*/  ULEA UR6, UR6, UR4, 0x3 ;  /* 0x0000000406067291 */ /* 0x000fe2000f8e18ff */
[----:B------:R-:W-:-:S04]  /*2930*/  LOP3.LUT R2, R2, UR5, RZ, 0x3c, !PT ;  /* 0x0000000502027c12 */ /* 0x000fc8000f8e3cff */
[----:B------:R-:W-:Y:S01]  /*2940*/  SHF.L.U32 R2, R2, 0x1f, RZ ;  /* 0x0000001f02027819 */ /* 0x000fe200000006ff */
[----:B-1-3--:R-:W-:-:S07]  /*2950*/  IMAD.U32 R0, RZ, RZ, UR6 ;  /* 0x00000006ff007e24 */ /* 0x00afce000f8e00ff */
.L_x_46:
[----:B-1----:R1:W2:Y:S02]  /*2960*/  SYNCS.PHASECHK.TRANS64.TRYWAIT P0, [R0+URZ], R2 ;  /* 0x00000002000075a7 */ /* 0x0022a400080011ff */
[----:B--2---:R-:W-:Y:S05]  /*2970*/  @!P0 NANOSLEEP.SYNCS 0x989680 ;  /* 0x009896800000895d */ /* 0x004fea0003900000 */
[----:B------:R-:W2:Y:S02]  /*2980*/  @!P0 SYNCS.PHASECHK.TRANS64 P0, [R0+URZ], R2 ;  /* 0x00000002000085a7 */ /* 0x000ea400080010ff */
[----:B--2---:R-:W-:Y:S05]  /*2990*/  @P0 EXIT ;  /* 0x000000000000094d */ /* 0x004fea0003800000 */
[----:B------:R-:W-:Y:S05]  /*29a0*/  BRA `(.L_x_46) ;  /* 0xfffffffc00ec7947 */ /* 0x000fea000383ffff */
.L_x_22:
[----:B------:R-:W-:-:S04]  /*29b0*/  UISETP.NE.AND UP1, UPT, UR37, URZ, UPT ;  /* 0x000000ff2500728c */ /* 0x000fc8000bf25270 */
[----:B------:R-:W-:-:S09]  /*29c0*/  UISETP.NE.OR UP1, UPT, UR10, 0x1, UP1 ;  /* 0x000000010a00788c */ /* 0x000fd20008f25670 */
[----:B------:R-:W-:Y:S05]  /*29d0*/  BRA.U UP1, `(.L_x_47) ;  /* 0x00000005014c7547 */ /* 0x000fea000b800000 */
[----:B------:R-:W-:Y:S01]  /*29e0*/  HFMA2 R11, -RZ, RZ, 0, 0 ;  /* 0x00000000ff0b7431 */ /* 0x000fe200000001ff */
[----:B------:R-:W-:Y:S01]  /*29f0*/  ISETP.GE.U32.AND P2, PT, R10, 0x2, PT ;  /* 0x000000020a00780c */ /* 0x000fe20003f46070 */
[----:B------:R-:W-:Y:S01]  /*2a00*/  IMAD.MOV.U32 R12, RZ, RZ, 0x1 ;  /* 0x00000001ff0c7424 */ /* 0x000fe200078e00ff */
[----:B------:R-:W-:Y:S01]  /*2a10*/  CS2R R8, SRZ ;  /* 0x0000000000087805 */ /* 0x000fe2000001ff00 */
[----:B------:R-:W-:Y:S01]  /*2a20*/  IMAD.MOV.U32 R3, RZ, RZ, RZ ;  /* 0x000000ffff037224 */ /* 0x000fe200078e00ff */
[----:B------:R-:W-:Y:S01]  /*2a30*/  UMOV UR4, 0x400 ;  /* 0x0000040000047882 */ /* 0x000fe20000000000 */
[----:B------:R-:W-:Y:S01]  /*2a40*/  UMOV UR6, URZ ;  /* 0x000000ff00067c82 */ /* 0x000fe20008000000 */
[----:B------:R-:W-:-:S12]  /*2a50*/  ULEA UR37, UR37, UR4, 0x18 ;  /* 0x0000000425257291 */ /* 0x000fd8000f8ec0ff */
.L_x_51:
[----:B------:R-:W-:Y:S02]  /*2a60*/  LEA R0, R3, UR37, 0x3 ;  /* 0x0000002503007c11 */ /* 0x000fe4000f8e18ff */
[----:B------:R-:W-:-:S03]  /*2a70*/  SHF.L.U32 R4, R8, 0x1f, RZ ;  /* 0x0000001f08047819 */ /* 0x000fc600000006ff */
[----:B------:R-:W-:Y:S01]  /*2a80*/  VIADD R5, R0, 0x100 ;  /* 0x0000010000057836 */ /* 0x000fe20000000000 */
[----:B------:R-:W1:Y:S02]  /*2a90*/  SYNCS.PHASECHK.TRANS64.TRYWAIT P0, [R0+URZ+0xf0], R4 ;  /* 0x0000f004000075a7 */ /* 0x000e6400080011ff */
[----:B-1----:R-:W-:Y:S05]  /*2aa0*/  @!P0 BRA `(.L_x_48) ;  /* 0x0000006c00d48947 */ /* 0x002fea0003800000 */
.L_x_159:
[----:B------:R-:W-:Y:S01]  /*2ab0*/  ULEA UR5, UR6, UR37, 0x3 ;  /* 0x0000002506057291 */ /* 0x000fe2000f8e18ff */
[----:B-1----:R-:W-:Y:S01]  /*2ac0*/  PRMT R0, RZ, 0x654, R5 ;  /* 0x00000654ff007816 */ /* 0x002fe20000000005 */
[----:B------:R-:W-:Y:S01]  /*2ad0*/  @!P2 IMAD.MOV.U32 R4, RZ, RZ, 0x10 ;  /* 0x00000010ff04a424 */ /* 0x000fe200078e00ff */
[----:B------:R-:W-:Y:S01]  /*2ae0*/  SHF.L.U32 R5, R12, 0x1f, RZ ;  /* 0x0000001f0c057819 */ /* 0x000fe200000006ff */
[----:B------:R-:W-:Y:S01]  /*2af0*/  UIADD3 UR4, UPT, UPT, UR5, 0x90, URZ ;  /* 0x0000009005047890 */ /* 0x000fe2000fffe0ff */
[----:B------:R1:W-:Y:S05]  /*2b00*/  SYNCS.ARRIVE.TRANS64.RED.A1T0 RZ, [R0+URZ], RZ ;  /* 0x000000ff00ff79a7 */ /* 0x0003ea00081004ff */
[----:B------:R-:W-:Y:S01]  /*2b10*/  IMAD.U32 R6, RZ, RZ, UR4 ;  /* 0x00000004ff067e24 */ /* 0x000fe2000f8e00ff */
[----:B------:R-:W2:Y:S04]  /*2b20*/  SYNCS.PHASECHK.TRANS64.TRYWAIT P0, [UR5+0xa0], R5 ;  /* 0x0000a005ff0075a7 */ /* 0x000ea80008001105 */
[----:B------:R-:W-:Y:S01]  /*2b30*/  PRMT R6, R10, 0x654, R6 ;  /* 0x000006540a067816 */ /* 0x000fe20000000006 */
[----:B-12---:R-:W-:Y:S06]  /*2b40*/  @!P0 BRA `(.L_x_49) ;  /* 0x0000006c00c08947 */ /* 0x006fec0003800000 */
.L_x_161:
[----:B------:R-:W-:Y:S01]  /*2b50*/  ULEA UR4, UR6, UR37, 0x4 ;  /* 0x0000002506047291 */ /* 0x000fe2000f8e20ff */
[----:B------:R-:W-:Y:S01]  /*2b60*/  SEL R2, R6, R2, !P2 ;  /* 0x0000000206027207 */ /* 0x000fe20005000000 */
[----:B------:R-:W-:Y:S01]  /*2b70*/  UIADD3 UR5, UPT, UPT, UR5, 0x90, URZ ;  /* 0x0000009005057890 */ /* 0x000fe2000fffe0ff */
[----:B-1----:R-:W-:Y:S01]  /*2b80*/  LEA R0, R11, UR37, 0x3 ;  /* 0x000000250b007c11 */ /* 0x002fe2000f8e18ff */
[----:B------:R-:W-:Y:S01]  /*2b90*/  UIADD3 UR4, UPT, UPT, UR4, 0x120, URZ ;  /* 0x0000012004047890 */ /* 0x000fe2000fffe0ff */
[----:B------:R1:W-:Y:S01]  /*2ba0*/  @!P2 SYNCS.ARRIVE.TRANS64.RED RZ, [R2+URZ], R4 ;  /* 0x0000000402ffa9a7 */ /* 0x0003e200080004ff */
[----:B------:R-:W-:Y:S01]  /*2bb0*/  UIADD3 UR6, UPT, UPT, UR6, 0x1, URZ ;  /* 0x0000000106067890 */ /* 0x000fe2000fffe0ff */
[----:B------:R-:W-:-:S03]  /*2bc0*/  VIADD R3, R3, 0x1 ;  /* 0x0000000103037836 */ /* 0x000fc60000000000 */
[----:B------:R-:W-:Y:S02]  /*2bd0*/  UISETP.NE.AND UP0, UPT, UR6, 0x2, UPT ;  /* 0x000000020600788c */ /* 0x000fe4000bf05270 */
[----:B------:R-:W-:Y:S01]  /*2be0*/  ISETP.NE.AND P0, PT, R3, 0x2, PT ;  /* 0x000000020300780c */ /* 0x000fe20003f05270 */
[----:B------:R-:W-:Y:S06]  /*2bf0*/  UGETNEXTWORKID.BROADCAST [UR4], [UR5] ;  /* 0x00000000040073ca */ /* 0x000fec0008000100 */
[----:B------:R-:W-:Y:S02]  /*2c00*/  USEL UR4, URZ, 0x1, UP0 ;  /* 0x00000001ff047887 */ /* 0x000fe40008000000 */
[----:B------:R-:W-:-:S04]  /*2c10*/  USEL UR6, UR6, URZ, UP0 ;  /* 0x000000ff06067287 */ /* 0x000fc80008000000 */
[----:B------:R-:W-:Y:S02]  /*2c20*/  LOP3.LUT R12, R12, UR4, RZ, 0x3c, !PT ;  /* 0x000000040c0c7c12 */ /* 0x000fe4000f8e3cff */
[----:B-1----:R-:W-:-:S04]  /*2c30*/  SHF.L.U32 R4, R9, 0x1f, RZ ;  /* 0x0000001f09047819 */ /* 0x002fc800000006ff */
[----:B------:R-:W1:Y:S02]  /*2c40*/  SYNCS.PHASECHK.TRANS64.TRYWAIT P1, [R0+URZ+0x90], R4 ;  /* 0x00009004000075a7 */ /* 0x000e6400080211ff */
[----:B-1----:R-:W-:Y:S05]  /*2c50*/  @!P1 BRA `(.L_x_50) ;  /* 0x0000006c00949947 */ /* 0x002fea0003800000 */
.L_x_162:
[----:B-1----:R-:W-:Y:S01]  /*2c60*/  LEA R4, R11, UR37, 0x4 ;  /* 0x000000250b047c11 */ /* 0x002fe2000f8e20ff */
[----:B------:R-:W-:Y:S01]  /*2c70*/  VIADD R0, R0, 0xa0 ;  /* 0x000000a000007836 */ /* 0x000fe20000000000 */
[----:B------:R-:W-:Y:S01]  /*2c80*/  SEL R3, R3, RZ, P0 ;  /* 0x000000ff03037207 */ /* 0x000fe20000000000 */
[----:B------:R-:W-:-:S03]  /*2c90*/  VIADD R11, R11, 0x1 ;  /* 0x000000010b0b7836 */ /* 0x000fc60000000000 */
[----:B------:R-:W1:Y:S01]  /*2ca0*/  LDS.128 R4, [R4+0x120] ;  /* 0x0001200004047984 */ /* 0x000e620000000c00 */
[----:B------:R-:W-:Y:S02]  /*2cb0*/  PRMT R0, RZ, 0x654, R0 ;  /* 0x00000654ff007816 */ /* 0x000fe40000000000 */
[C---:B------:R-:W-:Y:S01]  /*2cc0*/  ISETP.NE.AND P1, PT, R11.reuse, 0x2, PT ;  /* 0x000000020b00780c */ /* 0x040fe20003f25270 */
[----:B------:R-:W-:Y:S01]  /*2cd0*/  @!PT LDS RZ, [RZ] ;  /* 0x00000000fffff984 */ /* 0x000fe20000000800 */
[----:B------:R-:W-:Y:S01]  /*2ce0*/  @!PT LDS RZ, [RZ] ;  /* 0x00000000fffff984 */ /* 0x000fe20000000800 */
[----:B------:R-:W-:Y:S01]  /*2cf0*/  @!PT LDS RZ, [RZ] ;  /* 0x00000000fffff984 */ /* 0x000fe20000000800 */
[----:B------:R-:W-:Y:S01]  /*2d00*/  @!PT LDS RZ, [RZ] ;  /* 0x00000000fffff984 */ /* 0x000fe20000000800 */
[----:B------:R2:W-:Y:S06]  /*2d10*/  MEMBAR.ALL.CTA ;  /* 0x0000000000007992 */ /* 0x0005ec0000008000 */
[----:B--2---:R-:W2:Y:S01]  /*2d20*/  FENCE.VIEW.ASYNC.S ;  /* 0x00000000000073c6 */ /* 0x004ea20000000000 */
[----:B------:R-:W-:Y:S01]  /*2d30*/  SEL R11, R11, RZ, P1 ;  /* 0x000000ff0b0b7207 */ /* 0x000fe20000800000 */
[----:B--2---:R2:W-:Y:S01]  /*2d40*/  SYNCS.ARRIVE.TRANS64.RED.A1T0 RZ, [R0+URZ], RZ ;  /* 0x000000ff00ff79a7 */ /* 0x0045e200081004ff */
[----:B-1----:R-:W-:-:S02]  /*2d50*/  LOP3.LUT P3, RZ, R6, 0x1, RZ, 0xc0, !PT ;  /* 0x0000000106ff7812 */ /* 0x002fc4000786c0ff */
[----:B------:R-:W-:-:S04]  /*2d60*/  SEL R4, RZ, 0x1, P1 ;  /* 0x00000001ff047807 */ /* 0x000fc80000800000 */
[----:B------:R-:W-:Y:S02]  /*2d70*/  LOP3.LUT R9, R9, R4, RZ, 0x3c, !PT ;  /* 0x0000000409097212 */ /* 0x000fe400078e3cff */
[----:B--2---:R-:W-:-:S04]  /*2d80*/  SEL R0, RZ, 0x1, P0 ;  /* 0x00000001ff007807 */ /* 0x004fc80000000000 */
[----:B------:R-:W-:Y:S01]  /*2d90*/  LOP3.LUT R8, R8, R0, RZ, 0x3c, !PT ;  /* 0x0000000008087212 */ /* 0x000fe200078e3cff */
[----:B------:R-:W-:Y:S06]  /*2da0*/  @P3 BRA `(.L_x_51) ;  /* 0xfffffffc002c3947 */ /* 0x000fec000383ffff */
[----:B------:R-:W-:Y:S01]  /*2db0*/  ULEA UR5, UR6, UR37, 0x3 ;  /* 0x0000002506057291 */ /* 0x000fe2000f8e18ff */
[----:B------:R-:W-:-:S08]  /*2dc0*/  SHF.L.U32 R2, R12, 0x1f, RZ ;  /* 0x0000001f0c027819 */ /* 0x000fd000000006ff */
[----:B------:R-:W1:Y:S02]  /*2dd0*/  SYNCS.PHASECHK.TRANS64 P0, [UR5+0xa0], R2 ;  /* 0x0000a002ff0075a7 */ /* 0x000e640008001005 */
[----:B-1----:R-:W-:Y:S05]  /*2de0*/  @P0 BRA `(.L_x_52) ;  /* 0x0000000000080947 */ /* 0x002fea0003800000 */
[----:B------:R-:W1:Y:S02]  /*2df0*/  SYNCS.PHASECHK.TRANS64.TRYWAIT P0, [UR5+0xa0], R2 ;  /* 0x0000a002ff0075a7 */ /* 0x000e640008001105 */
[----:B-1----:R-:W-:Y:S05]  /*2e00*/  @!P0 BRA `(.L_x_53) ;  /* 0x0000006c003c8947 */ /* 0x002fea0003800000 */
.L_x_52:
[----:B------:R-:W-:-:S04]  /*2e10*/  UIADD3 UR4, UPT, UPT, UR6, 0x1, URZ ;  /* 0x0000000106047890 */ /* 0x000fc8000fffe0ff */
[----:B------:R-:W-:-:S04]  /*2e20*/  UISETP.NE.AND UP0, UPT, UR4, 0x2, UPT ;  /* 0x000000020400788c */ /* 0x000fc8000bf05270 */
[----:B------:R-:W-:Y:S02]  /*2e30*/  USEL UR7, URZ, 0x1, UP0 ;  /* 0x00000001ff077887 */ /* 0x000fe40008000000 */
[----:B------:R-:W-:-:S04]  /*2e40*/  USEL UR4, UR4, URZ, UP0 ;  /* 0x000000ff04047287 */ /* 0x000fc80008000000 */
[----:B------:R-:W-:Y:S01]  /*2e50*/  ULEA UR4, UR4, UR37, 0x3 ;  /* 0x0000002504047291 */ /* 0x000fe2000f8e18ff */
[----:B-1----:R-:W-:-:S04]  /*2e60*/  LOP3.LUT R2, R12, UR7, RZ, 0x3c, !PT ;  /* 0x000000070c027c12 */ /* 0x002fc8000f8e3cff */
[----:B------:R-:W-:-:S04]  /*2e70*/  SHF.L.U32 R0, R2, 0x1f, RZ ;  /* 0x0000001f02007819 */ /* 0x000fc800000006ff */
[----:B------:R-:W1:Y:S02]  /*2e80*/  SYNCS.PHASECHK.TRANS64 P0, [UR4+0xa0], R0 ;  /* 0x0000a000ff0075a7 */ /* 0x000e640008001004 */
[----:B-1----:R-:W-:Y:S05]  /*2e90*/  @P0 EXIT ;  /* 0x000000000000094d */ /* 0x002fea0003800000 */
[----:B------:R-:W-:Y:S02]  /*2ea0*/  SHF.L.U32 R2, R2, 0x1f, RZ ;  /* 0x0000001f02027819 */ /* 0x000fe400000006ff */
[----:B------:R-:W-:-:S07]  /*2eb0*/  MOV R0, UR4 ;  /* 0x0000000400007c02 */ /* 0x000fce0008000f00 */
.L_x_54:
[----:B-1----:R1:W2:Y:S02]  /*2ec0*/  SYNCS.PHASECHK.TRANS64.TRYWAIT P0, [R0+URZ+0xa0], R2 ;  /* 0x0000a002000075a7 */ /* 0x0022a400080011ff */
[----:B--2---:R-:W-:Y:S05]  /*2ed0*/  @!P0 NANOSLEEP.SYNCS 0x989680 ;  /* 0x009896800000895d */ /* 0x004fea0003900000 */
[----:B------:R-:W2:Y:S02]  /*2ee0*/  @!P0 SYNCS.PHASECHK.TRANS64 P0, [R0+URZ+0xa0], R2 ;  /* 0x0000a002000085a7 */ /* 0x000ea400080010ff */
[----:B--2---:R-:W-:Y:S05]  /*2ef0*/  @P0 EXIT ;  /* 0x000000000000094d */ /* 0x004fea0003800000 */
[----:B------:R-:W-:Y:S05]  /*2f00*/  BRA `(.L_x_54) ;  /* 0xfffffffc00ec7947 */ /* 0x000fea000383ffff */
.L_x_47:
[----:B------:R-:W-:Y:S05]  /*2f10*/  BRA.U UP4, `(.L_x_55) ;  /* 0x0000001504487547 */ /* 0x000fea000b800000 */
[----:B------:R-:W-:Y:S01]  /*2f20*/  UMOV UR6, 0x40 ;  /* 0x0000004000067882 */ /* 0x000fe20000000000 */
[----:B------:R-:W-:Y:S01]  /*2f30*/  NOP ;  /* 0x0000000000007918 */ /* 0x000fe20000000000 */
[----:B------:R-:W-:Y:S01]  /*2f40*/  ULEA UR6, UR37, UR6, 0x18 ;  /* 0x0000000625067291 */ /* 0x000fe2000f8ec0ff */
[----:B------:R-:W-:Y:S02]  /*2f50*/  UMOV UR7, 0x400 ;  /* 0x0000040000077882 */ /* 0x000fe40000000000 */
[----:B------:R-:W-:-:S06]  /*2f60*/  ULEA UR37, UR37, UR7, 0x18 ;  /* 0x0000000725257291 */ /* 0x000fcc000f8ec0ff */
[----:B------:R-:W1:Y:S02]  /*2f70*/  LDS.U8 R2, [UR6+0x1c] ;  /* 0x00001c06ff027984 */ /* 0x000e640008000000 */
[----:B-1----:R-:W-:-:S13]  /*2f80*/  ISETP.NE.AND P0, PT, R2, RZ, PT ;  /* 0x000000ff0200720c */ /* 0x002fda0003f05270 */
[----:B------:R-:W-:Y:S05]  /*2f90*/  @P0 BRA `(.L_x_56) ;  /* 0x0000000400080947 */ /* 0x000fea0003800000 */
[----:B------:R-:W-:Y:S02]  /*2fa0*/  UISETP.NE.U32.AND UP0, UPT, UR5, 0x1, UPT ;  /* 0x000000010500788c */ /* 0x000fe4000bf05070 */
[----:B------:R-:W-:-:S07]  /*2fb0*/  UIADD3 UR8, UPT, UPT, UR6, 0x8, URZ ;  /* 0x0000000806087890 */ /* 0x000fce000fffe0ff */
[----:B------:R-:W-:Y:S05]  /*2fc0*/  BRA.U !UP0, `(.L_x_57) ;  /* 0x00000001089c7547 */ /* 0x000fea000b800000 */
[----:B------:R-:W-:Y:S01]  /*2fd0*/  ELECT P0, URZ, PT ;  /* 0x0000000000ff782f */ /* 0x000fe20003800000 */
[----:B------:R-:W-:-:S12]  /*2fe0*/  BSSY B0, `(.L_x_57) ;  /* 0x0000025000007945 */ /* 0x000fd80003800000 */
[----:B------:R-:W-:Y:S05]  /*2ff0*/  @!P0 BRA `(.L_x_58) ;  /* 0x00000000008c8947 */ /* 0x000fea0003800000 */
[----:B------:R-:W-:-:S05]  /*3000*/  UMOV UR7, 0x10 ;  /* 0x0000001000077882 */ /* 0x000fca0000000000 */
[----:B------:R-:W-:Y:S04]  /*3010*/  DEPBAR.LE SB1, 0x36 ;  /* 0x00009d800000791a */ /* 0x000fe80000000000 */
[----:B------:R-:W1:Y:S02]  /*3020*/  UTCATOMSWS.2CTA.FIND_AND_SET.ALIGN UP1, UR7, UR7 ;  /* 0x00000007000775e3 */ /* 0x000e640008220800 */
[----:B-1----:R-:W-:Y:S01]  /*3030*/  MOV R10, UR7 ;  /* 0x00000007000a7c02 */ /* 0x002fe20008000f00 */
[----:B------:R-:W-:Y:S06]  /*3040*/  BRA.U UP1, `(.L_x_59) ;  /* 0x0000000101187547 */ /* 0x000fec000b800000 */
.L_x_60:
[----:B------:R-:W-:Y:S05]  /*3050*/  NANOSLEEP 0x64 ;  /* 0x000000640000795d */ /* 0x000fea0003800000 */
[----:B------:R-:W-:-:S05]  /*3060*/  UMOV UR7, 0x10 ;  /* 0x0000001000077882 */ /* 0x000fca0000000000 */
[----:B------:R-:W-:Y:S04]  /*3070*/  DEPBAR.LE SB1, 0x36 ;  /* 0x00009d800000791a */ /* 0x000fe80000000000 */
[----:B------:R-:W1:Y:S02]  /*3080*/  UTCATOMSWS.2CTA.FIND_AND_SET.ALIGN UP1, UR7, UR7 ;  /* 0x00000007000775e3 */ /* 0x000e640008220800 */
[----:B-1----:R-:W-:Y:S01]  /*3090*/  MOV R10, UR7 ;  /* 0x00000007000a7c02 */ /* 0x002fe20008000f00 */
[----:B------:R-:W-:Y:S05]  /*30a0*/  BRA.U !UP1, `(.L_x_60) ;  /* 0xfffffffd09e87547 */ /* 0x000fea000b83ffff */
.L_x_59:
[----:B------:R-:W1:Y:S01]  /*30b0*/  LDS R5, [UR6+0x10] ;  /* 0x00001006ff057984 */ /* 0x000e620008000800 */
[----:B------:R-:W-:Y:S01]  /*30c0*/  IMAD.U32 R3, RZ, RZ, UR37 ;  /* 0x00000025ff037e24 */ /* 0x000fe2000f8e00ff */
[----:B------:R-:W-:-:S03]  /*30d0*/  MOV R2, UR4 ;  /* 0x0000000400027c02 */ /* 0x000fc60008000f00 */
[----:B------:R-:W-:Y:S01]  /*30e0*/  VIADD R3, R3, 0x140 ;  /* 0x0000014003037836 */ /* 0x000fe20000000000 */
[----:B-1----:R-:W-:-:S04]  /*30f0*/  SHF.L.U32 R5, R5, 0x1f, RZ ;  /* 0x0000001f05057819 */ /* 0x002fc800000006ff */
[----:B------:R-:W1:Y:S02]  /*3100*/  SYNCS.PHASECHK.TRANS64.TRYWAIT P0, [UR6+0x8], R5 ;  /* 0x00000805ff0075a7 */ /* 0x000e640008001106 */
[----:B-1----:R-:W-:Y:S05]  /*3110*/  @P0 BRA `(.L_x_61) ;  /* 0x0000000000080947 */ /* 0x002fea0003800000 */
[----:B------:R-:W1:Y:S02]  /*3120*/  SYNCS.PHASECHK.TRANS64.TRYWAIT P0, [UR6+0x8], R5 ;  /* 0x00000805ff0075a7 */ /* 0x000e640008001106 */
[----:B-1----:R-:W-:Y:S05]  /*3130*/  @!P0 BRA `(.L_x_62) ;  /* 0x0000006800888947 */ /* 0x002fea0003800000 */
.L_x_61:
[----:B-1----:R-:W-:Y:S01]  /*3140*/  HFMA2 R4, -RZ, RZ, 0, 5.9604644775390625e-08 ;  /* 0x00000001ff047431 */ /* 0x002fe200000001ff */
[----:B------:R-:W-:Y:S01]  /*3150*/  UPRMT UR7, UR4, 0x654, UR8 ;  /* 0x0000065404077896 */ /* 0x000fe20008000008 */
[----:B------:R-:W-:Y:S01]  /*3160*/  IMAD.MOV.U32 R7, RZ, RZ, 0xffff ;  /* 0x0000ffffff077424 */ /* 0x000fe200078e00ff */
[----:B------:R-:W-:Y:S01]  /*3170*/  PRMT R2, R2, 0x654, R3 ;  /* 0x0000065402027816 */ /* 0x000fe20000000003 */
[----:B------:R-:W-:Y:S02]  /*3180*/  IMAD.MOV.U32 R5, RZ, RZ, 0x4 ;  /* 0x00000004ff057424 */ /* 0x000fe400078e00ff */
[----:B------:R-:W-:Y:S01]  /*3190*/  IMAD.SHL.U32 R9, R10, 0x20, RZ ;  /* 0x000000200a097824 */ /* 0x000fe200078e00ff */
[----:B------:R-:W-:Y:S02]  /*31a0*/  MOV R3, UR7 ;  /* 0x0000000700037c02 */ /* 0x000fe40008000f00 */
[-C--:B------:R-:W-:Y:S01]  /*31b0*/  SHF.L.U32 R7, R7, R10.reuse, RZ ;  /* 0x0000000a07077219 */ /* 0x080fe200000006ff */
[----:B------:R1:W-:Y:S01]  /*31c0*/  SYNCS.ARRIVE.TRANS64.RED RZ, [UR7], R5 ;  /* 0x00000005ffff79a7 */ /* 0x0003e20008000407 */
[----:B------:R-:W-:Y:S01]  /*31d0*/  SHF.L.U32 R6, R4, R10, RZ ;  /* 0x0000000a04067219 */ /* 0x000fe200000006ff */
[----:B------:R1:W-:Y:S04]  /*31e0*/  STS [UR37+0x140], R9 ;  /* 0x00014009ff007988 */ /* 0x0003e80008000825 */
[----:B------:R1:W-:Y:S04]  /*31f0*/  STAS [R2.64], R10 ;  /* 0x0000000a02007dbd */ /* 0x0003e8000c0008ff */
[----:B------:R1:W-:Y:S04]  /*3200*/  ATOMS.OR RZ, [UR6+0x14], R7 ;  /* 0x00001407ffff798c */ /* 0x0003e8000b000006 */
[----:B------:R1:W-:Y:S04]  /*3210*/  ATOMS.OR RZ, [UR6+0x18], R6 ;  /* 0x00001806ffff798c */ /* 0x0003e8000b000006 */
[----:B------:R1:W-:Y:S02]  /*3220*/  ATOMS.XOR RZ, [UR6+0x10], R4 ;  /* 0x00001004ffff798c */ /* 0x0003e4000b800006 */
.L_x_58:
[----:B------:R-:W-:Y:S05]  /*3230*/  BSYNC B0 ;  /* 0x0000000000007941 */ /* 0x000fea0003800000 */
.L_x_57:
[----:B------:R-:W-:Y:S05]  /*3240*/  BRA.U UP0, `(.L_x_63) ;  /* 0x00000001006c7547 */ /* 0x000fea000b800000 */
[----:B------:R-:W-:-:S03]  /*3250*/  UMOV UR7, 0xffffffff ;  /* 0xffffffff00077882 */ /* 0x000fc60000000000 */
[----:B------:R-:W-:Y:S05]  /*3260*/  BRA.DIV UR7, `(.L_x_64) ;  /* 0x0000006a07547947 */ /* 0x000fea000b800000 */
[----:B------:R-:W-:-:S13]  /*3270*/  ELECT P6, URZ, PT ;  /* 0x0000000000ff782f */ /* 0x000fda00038c0000 */
.L_x_166:
[----:B------:R-:W-:Y:S05]  /*3280*/  @!P6 BRA `(.L_x_63) ;  /* 0x00000000005ce947 */ /* 0x000fea0003800000 */
[----:B-1----:R-:W1:Y:S02]  /*3290*/  LDS R3, [UR6+0x10] ;  /* 0x00001006ff037984 */ /* 0x002e640008000800 */
[----:B-1----:R-:W-:-:S04]  /*32a0*/  SHF.L.U32 R3, R3, 0x1f, RZ ;  /* 0x0000001f03037819 */ /* 0x002fc800000006ff */
[----:B------:R-:W1:Y:S02]  /*32b0*/  SYNCS.PHASECHK.TRANS64.TRYWAIT P0, [UR6+0x8], R3 ;  /* 0x00000803ff0075a7 */ /* 0x000e640008001106 */
[----:B-1----:R-:W-:Y:S05]  /*32c0*/  @P0 BRA `(.L_x_65) ;  /* 0x0000000000080947 */ /* 0x002fea0003800000 */
[----:B------:R-:W1:Y:S02]  /*32d0*/  SYNCS.PHASECHK.TRANS64.TRYWAIT P0, [UR6+0x8], R3 ;  /* 0x00000803ff0075a7 */ /* 0x000e640008001106 */
[----:B-1----:R-:W-:Y:S05]  /*32e0*/  @!P0 BRA `(.L_x_66) ;  /* 0x0000006800548947 */ /* 0x002fea0003800000 */
.L_x_65:
[----:B------:R-:W2:Y:S01]  /*32f0*/  LDS R5, [UR37+0x140] ;  /* 0x00014025ff057984 */ /* 0x000ea20008000800 */
[----:B-1----:R-:W-:Y:S02]  /*3300*/  HFMA2 R2, -RZ, RZ, 0, 5.9604644775390625e-08 ;  /* 0x00000001ff027431 */ /* 0x002fe400000001ff */
[----:B------:R-:W-:Y:S01]  /*3310*/  IMAD.MOV.U32 R3, RZ, RZ, 0xffff ;  /* 0x0000ffffff037424 */ /* 0x000fe200078e00ff */
[----:B------:R-:W-:Y:S01]  /*3320*/  UPRMT UR7, UR4, 0x654, UR8 ;  /* 0x0000065404077896 */ /* 0x000fe20008000008 */
[----:B--2---:R-:W-:-:S03]  /*3330*/  IMAD.SHL.U32 R4, R5, 0x20, RZ ;  /* 0x0000002005047824 */ /* 0x004fc600078e00ff */
[-C--:B------:R-:W-:Y:S02]  /*3340*/  SHF.L.U32 R3, R3, R5.reuse, RZ ;  /* 0x0000000503037219 */ /* 0x080fe400000006ff */
[----:B------:R-:W-:Y:S01]  /*3350*/  SHF.L.U32 R5, R2, R5, RZ ;  /* 0x0000000502057219 */ /* 0x000fe200000006ff */
[----:B------:R2:W-:Y:S04]  /*3360*/  STS [UR37+0x140], R4 ;  /* 0x00014004ff007988 */ /* 0x0005e80008000825 */
[----:B------:R2:W-:Y:S04]  /*3370*/  ATOMS.OR RZ, [UR6+0x14], R3 ;  /* 0x00001403ffff798c */ /* 0x0005e8000b000006 */
[----:B------:R2:W-:Y:S01]  /*3380*/  ATOMS.OR RZ, [UR6+0x18], R5 ;  /* 0x00001805ffff798c */ /* 0x0005e2000b000006 */
[----:B------:R-:W-:Y:S03]  /*3390*/  SYNCS.ARRIVE.TRANS64.RED.A1T0 RZ, [UR7], RZ ;  /* 0x000000ffffff79a7 */ /* 0x000fe60008100407 */
[----:B------:R2:W-:Y:S01]  /*33a0*/  ATOMS.XOR RZ, [UR6+0x10], R2 ;  /* 0x00001002ffff798c */ /* 0x0005e2000b800006 */
[----:B------:R-:W-:Y:S05]  /*33b0*/  BRA `(.L_x_63) ;  /* 0x0000000000107947 */ /* 0x000fea0003800000 */
.L_x_56:
[----:B------:R-:W-:-:S05]  /*33c0*/  MOV R2, 0xffffffff ;  /* 0xffffffff00027802 */ /* 0x000fca0000000f00 */
[----:B------:R1:W-:Y:S02]  /*33d0*/  STS [UR37+0x140], R2 ;  /* 0x00014002ff007988 */ /* 0x0003e40008000825 */
[----:B-1----:R-:W-:Y:S02]  /*33e0*/  MOV R2, 0x3400 ;  /* 0x0000340000027802 */ /* 0x002fe40000000f00 */
[----:B-----5:R-:W-:Y:S05]  /*33f0*/  CALL.REL.NOINC `($__internal_1_$__cuda_sm10x_tcgen05_guardrail_trap_phase_invalid_during_alloc) ;  /* 0x0000007000287944 */ /* 0x020fea0003c00000 */
.L_x_63:
[----:B------:R-:W-:Y:S05]  /*3400*/  WARPSYNC.ALL ;  /* 0x0000000000007948 */ /* 0x000fea0003800000 */
[----:B------:R-:W3:Y:S01]  /*3410*/  S2UR UR7, SR_CgaCtaId ;  /* 0x00000000000779c3 */ /* 0x000ee20000008800 */
[----:B------:R-:W-:Y:S01]  /*3420*/  UMOV UR6, 0x400 ;  /* 0x0000040000067882 */ /* 0x000fe20000000000 */
[----:B------:R-:W-:-:S06]  /*3430*/  NOP ;  /* 0x0000000000007918 */ /* 0x000fcc0000000000 */
[----:B------:R-:W-:Y:S06]  /*3440*/  BAR.ARV 0x6, 0xa0 ;  /* 0x0182800000007b1d */ /* 0x000fec0000002000 */
[----:B------:R-:W4:Y:S01]  /*3450*/  LDCU UR8, c[0x0][0x38c] ;  /* 0x00007180ff0877ac */ /* 0x000f220008000800 */
[----:B------:R-:W-:Y:S01]  /*3460*/  LOP3.LUT R0, R0, 0xffff, RZ, 0xc0, !PT ;  /* 0x0000ffff00007812 */ /* 0x000fe200078ec0ff */
[----:B-1----:R-:W-:Y:S01]  /*3470*/  IMAD.MOV.U32 R9, RZ, RZ, 0x1 ;  /* 0x00000001ff097424 */ /* 0x002fe200078e00ff */
[----:B------:R-:W-:Y:S01]  /*3480*/  LOP3.LUT R8, R8, 0xffff, RZ, 0xc0, !PT ;  /* 0x0000ffff08087812 */ /* 0x000fe200078ec0ff */
[----:B------:R-:W-:Y:S01]  /*3490*/  UMOV UR19, URZ ;  /* 0x000000ff00137c82 */ /* 0x000fe20008000000 */
[----:B------:R-:W-:Y:S01]  /*34a0*/  R2UR UR10, R0 ;  /* 0x00000000000a72ca */ /* 0x000fe200000e0000 */
[----:B------:R-:W-:Y:S01]  /*34b0*/  UMOV UR18, URZ ;  /* 0x000000ff00127c82 */ /* 0x000fe20008000000 */
[----:B------:R-:W-:Y:S01]  /*34c0*/  R2UR UR11, R8 ;  /* 0x00000000080b72ca */ /* 0x000fe200000e0000 */
[----:B------:R-:W-:Y:S01]  /*34d0*/  IMAD.MOV.U32 R8, RZ, RZ, RZ ;  /* 0x000000ffff087224 */ /* 0x000fe200078e00ff */
[----:B------:R-:W-:Y:S01]  /*34e0*/  UMOV UR17, URZ ;  /* 0x000000ff00117c82 */ /* 0x000fe20008000000 */
[----:B---3--:R-:W-:-:S02]  /*34f0*/  ULEA UR7, UR7, UR6, 0x18 ;  /* 0x0000000607077291 */ /* 0x008fc4000f8ec0ff */
[----:B------:R-:W-:Y:S02]  /*3500*/  UISETP.NE.AND UP2, UPT, UR5, URZ, UPT ;  /* 0x000000ff0500728c */ /* 0x000fe4000bf45270 */
[----:B------:R-:W-:Y:S02]  /*3510*/  UIADD3 UR12, UPT, UPT, UR7, 0x8400, URZ ;  /* 0x00008400070c7890 */ /* 0x000fe4000fffe0ff */
[----:B------:R-:W-:Y:S02]  /*3520*/  UIADD3 UR13, UPT, UPT, UR7, 0x28400, URZ ;  /* 0x00028400070d7890 */ /* 0x000fe4000fffe0ff */
[----:B----4-:R-:W-:Y:S01]  /*3530*/  UIADD3 UR8, UPT, UPT, UR8, 0x7f, URZ ;  /* 0x0000007f08087890 */ /* 0x010fe2000fffe0ff */
[----:B--2---:R-:W1:Y:S01]  /*3540*/  LDS R2, [UR7+0x140] ;  /* 0x00014007ff027984 */ /* 0x004e620008000800 */
[----:B------:R-:W-:Y:S02]  /*3550*/  USHF.R.U32.HI UR12, URZ, 0x4, UR12 ;  /* 0x00000004ff0c7899 */ /* 0x000fe4000801160c */
[----:B------:R-:W-:-:S02]  /*3560*/  USHF.R.S32.HI UR6, URZ, 0x1f, UR8 ;  /* 0x0000001fff067899 */ /* 0x000fc40008011408 */
[----:B------:R-:W-:Y:S02]  /*3570*/  USHF.R.U32.HI UR13, URZ, 0x4, UR13 ;  /* 0x00000004ff0d7899 */ /* 0x000fe4000801160d */
[----:B------:R-:W-:Y:S02]  /*3580*/  ULEA.HI UR6, UR6, UR8, URZ, 0x7 ;  /* 0x0000000806067291 */ /* 0x000fe4000f8f38ff */
[----:B------:R-:W-:Y:S02]  /*3590*/  ULOP3.LUT UR12, UR12, 0x3fff, URZ, 0xc0, !UPT ;  /* 0x00003fff0c0c7892 */ /* 0x000fe4000f8ec0ff */
[----:B------:R-:W-:Y:S02]  /*35a0*/  USHF.R.S32.HI UR6, URZ, 0x7, UR6 ;  /* 0x00000007ff067899 */ /* 0x000fe40008011406 */
[----:B------:R-:W-:Y:S02]  /*35b0*/  ULOP3.LUT UR13, UR13, 0x3fff, URZ, 0xc0, !UPT ;  /* 0x00003fff0d0d7892 */ /* 0x000fe4000f8ec0ff */
[----:B------:R-:W-:Y:S01]  /*35c0*/  UISETP.LT.AND UP0, UPT, UR6, 0x1, UPT ;  /* 0x000000010600788c */ /* 0x000fe2000bf01270 */
[----:B------:R-:W-:Y:S01]  /*35d0*/  UMOV UR36, 0x0 ;  /* 0x0000000000247882 */ /* 0x000fe20000000000 */
        /* <DEDUP_REMOVED lines=9> */
[----:B------:R-:W-:-:S02]  /*3670*/  ULOP3.LUT UR12, UR12, 0x10000, URZ, 0xfc, !UPT ;  /* 0x000100000c0c7892 */ /* 0x000fc4000f8efcff */
[----:B------:R-:W-:Y:S02]  /*3680*/  ULOP3.LUT UR13, UR13, 0x10000, URZ, 0xfc, !UPT ;  /* 0x000100000d0d7892 */ /* 0x000fe4000f8efcff */
[----:B------:R-:W-:Y:S01]  /*3690*/  USEL UR20, UR6, 0x1, !UP0 ;  /* 0x0000000106147887 */ /* 0x000fe2000c000000 */
[----:B------:R-:W-:Y:S01]  /*36a0*/  UMOV UR26, 0x0 ;  /* 0x00000000001a7882 */ /* 0x000fe20000000000 */
[----:B------:R-:W-:Y:S01]  /*36b0*/  UMOV UR27, 0x10200490 ;  /* 0x10200490001b7882 */ /* 0x000fe20000000000 */
[----:B------:R-:W-:Y:S01]  /*36c0*/  UMOV UR24, 0x0 ;  /* 0x0000000000187882 */ /* 0x000fe20000000000 */
[----:B------:R-:W-:Y:S01]  /*36d0*/  UMOV UR25, 0x10200490 ;  /* 0x1020049000197882 */ /* 0x000fe20000000000 */
[----:B------:R-:W-:Y:S01]  /*36e0*/  UMOV UR22, 0x0 ;  /* 0x0000000000167882 */ /* 0x000fe20000000000 */
[----:B------:R-:W-:Y:S01]  /*36f0*/  UMOV UR23, 0x10200490 ;  /* 0x1020049000177882 */ /* 0x000fe20000000000 */
[----:B-1----:R-:W-:Y:S02]  /*3700*/  R2UR UR21, R2 ;  /* 0x00000000021572ca */ /* 0x002fe400000e0000 */
[----:B------:R-:W-:-:S13]  /*3710*/  CS2R R2, SRZ ;  /* 0x0000000000027805 */ /* 0x000fda000001ff00 */
.L_x_74:
[C---:B------:R-:W-:Y:S02]  /*3720*/  LEA R0, R8.reuse, UR7, 0x3 ;  /* 0x0000000708007c11 */ /* 0x040fe4000f8e18ff */
[----:B------:R-:W-:Y:S02]  /*3730*/  SHF.L.U32 R4, R3, 0x1f, RZ ;  /* 0x0000001f03047819 */ /* 0x000fe400000006ff */
[----:B------:R-:W-:Y:S02]  /*3740*/  LEA R5, R8, UR7, 0x4 ;  /* 0x0000000708057c11 */ /* 0x000fe4000f8e20ff */
[----:B------:R-:W1:Y:S02]  /*3750*/  SYNCS.PHASECHK.TRANS64.TRYWAIT P0, [R0+URZ+0x90], R4 ;  /* 0x00009004000075a7 */ /* 0x000e6400080011ff */
[----:B-1-3--:R-:W-:Y:S05]  /*3760*/  @!P0 BRA `(.L_x_67) ;  /* 0x00000064004c8947 */ /* 0x00afea0003800000 */
.L_x_167:
[----:B-1----:R-:W1:Y:S01]  /*3770*/  LDS.128 R4, [R5+0x120] ;  /* 0x0001200005047984 */ /* 0x002e620000000c00 */
[----:B------:R-:W-:Y:S02]  /*3780*/  VIADD R0, R0, 0xa0 ;  /* 0x000000a000007836 */ /* 0x000fe40000000000 */
[----:B------:R-:W-:Y:S01]  /*3790*/  VIADD R8, R8, 0x1 ;  /* 0x0000000108087836 */ /* 0x000fe20000000000 */
[----:B------:R-:W-:Y:S01]  /*37a0*/  @!PT LDS RZ, [RZ] ;  /* 0x00000000fffff984 */ /* 0x000fe20000000800 */
[----:B------:R-:W-:Y:S01]  /*37b0*/  @!PT LDS RZ, [RZ] ;  /* 0x00000000fffff984 */ /* 0x000fe20000000800 */
[----:B------:R-:W-:Y:S01]  /*37c0*/  @!PT LDS RZ, [RZ] ;  /* 0x00000000fffff984 */ /* 0x000fe20000000800 */
[----:B------:R-:W-:Y:S01]  /*37d0*/  @!PT LDS RZ, [RZ] ;  /* 0x00000000fffff984 */ /* 0x000fe20000000800 */
[----:B------:R2:W-:Y:S06]  /*37e0*/  MEMBAR.ALL.CTA ;  /* 0x0000000000007992 */ /* 0x0005ec0000008000 */
[----:B--2---:R-:W2:Y:S01]  /*37f0*/  FENCE.VIEW.ASYNC.S ;  /* 0x00000000000073c6 */ /* 0x004ea20000000000 */
[----:B------:R-:W-:-:S04]  /*3800*/  PRMT R0, RZ, 0x654, R0 ;  /* 0x00000654ff007816 */ /* 0x000fc80000000000 */
[----:B--2---:R2:W-:Y:S01]  /*3810*/  SYNCS.ARRIVE.TRANS64.RED.A1T0 RZ, [R0+URZ], RZ ;  /* 0x000000ff00ff79a7 */ /* 0x0045e200081004ff */
[----:B-1----:R-:W-:Y:S01]  /*3820*/  LOP3.LUT P1, RZ, R6, 0x1, RZ, 0xc0, !PT ;  /* 0x0000000106ff7812 */ /* 0x002fe2000782c0ff */
[----:B--2---:R-:W-:-:S12]  /*3830*/  BRA.U UP2, `(.L_x_68) ;  /* 0x0000000502587547 */ /* 0x004fd8000b800000 */
[----:B------:R-:W1:Y:S01]  /*3840*/  LDCU UR8, c[0x0][0x38c] ;  /* 0x00007180ff0877ac */ /* 0x000e620008000800 */
[----:B------:R-:W-:Y:S02]  /*3850*/  PLOP3.LUT P2, PT, PT, PT, PT, 0x80, 0x8 ;  /* 0x000000000008781c */ /* 0x000fe40003f4f070 */
[----:B------:R-:W-:Y:S01]  /*3860*/  SHF.L.U32 R4, R9, 0x1f, RZ ;  /* 0x0000001f09047819 */ /* 0x000fe200000006ff */
[----:B-1----:R-:W-:Y:S02]  /*3870*/  UISETP.GE.AND UP0, UPT, UR8, 0x1, UPT ;  /* 0x000000010800788c */ /* 0x002fe4000bf06270 */
[----:B------:R-:W-:-:S04]  /*3880*/  ULEA UR8, UR19, UR7, 0x3 ;  /* 0x0000000713087291 */ /* 0x000fc8000f8e18ff */
[----:B------:R-:W-:-:S05]  /*3890*/  PLOP3.LUT P0, PT, PT, PT, UP0, 0x80, 0x8 ;  /* 0x000000000008781c */ /* 0x000fca0003f0f008 */
[----:B------:R-:W-:-:S08]  /*38a0*/  @UP0 ULEA UR9, UR18, UR7, 0x3 ;  /* 0x0000000712090291 */ /* 0x000fd0000f8e18ff */
[----:B------:R-:W-:-:S04]  /*38b0*/  @P0 SHF.L.U32 R0, R2, 0x1f, RZ ;  /* 0x0000001f02000819 */ /* 0x000fc800000006ff */
[----:B------:R1:W2:Y:S01]  /*38c0*/  @P0 SYNCS.PHASECHK.TRANS64.TRYWAIT P2, [UR9], R0 ;  /* 0x00000000ff0005a7 */ /* 0x0002a20008041109 */
[----:B------:R-:W-:Y:S01]  /*38d0*/  ULEA UR9, UR19, UR21, 0x7 ;  /* 0x0000001513097291 */ /* 0x000fe2000f8e38ff */
[----:B------:R-:W3:Y:S02]  /*38e0*/  SYNCS.PHASECHK.TRANS64.TRYWAIT P0, [UR8+0xd0], R4 ;  /* 0x0000d004ff0075a7 */ /* 0x000ee40008001108 */
[----:B-123--:R-:W-:Y:S09]  /*38f0*/  @!P0 BRA `(.L_x_69) ;  /* 0x0000006000fc8947 */ /* 0x00eff20003800000 */
.L_x_169:
[----:B------:R-:W-:Y:S01]  /*3900*/  UMOV UR16, UR17 ;  /* 0x0000001100107c82 */ /* 0x000fe20008000000 */
[----:B------:R-:W-:Y:S05]  /*3910*/  BRA.U !UP0, `(.L_x_70) ;  /* 0x0000000508107547 */ /* 0x000fea000b800000 */
[----:B------:R-:W-:Y:S02]  /*3920*/  UIADD3 UR16, UPT, UPT, UR20, UR17, URZ ;  /* 0x0000001114107290 */ /* 0x000fe4000fffe0ff */
[----:B------:R-:W-:Y:S01]  /*3930*/  UPLOP3.LUT UP3, UPT, UPT, UPT, UPT, 0x40, 0x4 ;  /* 0x000000000004789c */ /* 0x000fe20003f6e870 */
[----:B------:R-:W-:Y:S01]  /*3940*/  UMOV UR15, UR6 ;  /* 0x00000006000f7c82 */ /* 0x000fe20008000000 */
[----:B------:R-:W-:-:S09]  /*3950*/  UMOV UR58, UR18 ;  /* 0x00000012003a7c82 */ /* 0x000fd20008000000 */
.L_x_73:
[----:B--2---:R-:W-:Y:S01]  /*3960*/  ULEA UR14, UR58, UR7, 0x3 ;  /* 0x000000073a0e7291 */ /* 0x004fe2000f8e18ff */
[----:B---3--:R-:W-:Y:S11]  /*3970*/  @P2 BRA `(.L_x_71) ;  /* 0x00000000000c2947 */ /* 0x008ff60003800000 */
[----:B-1----:R-:W-:Y:S04]  /*3980*/  SHF.L.U32 R4, R2, 0x1f, RZ ;  /* 0x0000001f02047819 */ /* 0x002fe800000006ff */
[----:B------:R-:W1:Y:S02]  /*3990*/  SYNCS.PHASECHK.TRANS64.TRYWAIT P0, [UR14], R4 ;  /* 0x00000004ff0075a7 */ /* 0x000e64000800110e */
[----:B-1----:R-:W-:Y:S05]  /*39a0*/  @!P0 BRA `(.L_x_72) ;  /* 0x0000006000e88947 */ /* 0x002fea0003800000 */
.L_x_71:
[----:B------:R-:W-:Y:S01]  /*39b0*/  UISETP.NE.AND UP0, UPT, UR15, 0x1, UPT ;  /* 0x000000010f00788c */ /* 0x000fe2000bf05270 */
[----:B------:R-:W-:Y:S01]  /*39c0*/  PLOP3.LUT P2, PT, PT, PT, PT, 0x80, 0x8 ;  /* 0x000000000008781c */ /* 0x000fe20003f4f070 */
[----:B------:R-:W-:Y:S02]  /*39d0*/  UIADD3 UR18, UPT, UPT, UR58, 0x1, URZ ;  /* 0x000000013a127890 */ /* 0x000fe4000fffe0ff */
[----:B------:R-:W-:Y:S02]  /*39e0*/  ULEA UR68, UR58, UR13, 0xa ;  /* 0x0000000d3a447291 */ /* 0x000fe4000f8e50ff */
[----:B------:R-:W-:Y:S01]  /*39f0*/  UISETP.NE.AND UP1, UPT, UR18, 0x4, UPT ;  /* 0x000000041200788c */ /* 0x000fe2000bf25270 */
[----:B------:R-:W-:Y:S01]  /*3a00*/  PLOP3.LUT P0, PT, PT, PT, UP0, 0x80, 0x8 ;  /* 0x000000000008781c */ /* 0x000fe20003f0f008 */
[----:B------:R-:W-:Y:S02]  /*3a10*/  ULEA UR66, UR58, UR12, 0xb ;  /* 0x0000000c3a427291 */ /* 0x000fe4000f8e58ff */
[----:B------:R-:W-:Y:S02]  /*3a20*/  USEL UR39, URZ, 0x1, UP1 ;  /* 0x00000001ff277887 */ /* 0x000fe40008800000 */
[----:B------:R-:W-:Y:S02]  /*3a30*/  USEL UR18, UR18, URZ, UP1 ;  /* 0x000000ff12127287 */ /* 0x000fe40008800000 */
[----:B------:R-:W-:Y:S02]  /*3a40*/  UIADD3 UR64, UPT, UPT, UR68, 0x2, URZ ;  /* 0x0000000244407890 */ /* 0x000fe4000fffe0ff */
[----:B------:R-:W-:Y:S01]  /*3a50*/  @UP0 ULEA UR38, UR18, UR7, 0x3 ;  /* 0x0000000712260291 */ /* 0x000fe2000f8e18ff */
[----:B------:R-:W-:Y:S01]  /*3a60*/  LOP3.LUT R2, R2, UR39, RZ, 0x3c, !PT ;  /* 0x0000002702027c12 */ /* 0x000fe2000f8e3cff */
[----:B------:R-:W-:Y:S02]  /*3a70*/  UIADD3 UR62, UPT, UPT, UR66, 0x2, URZ ;  /* 0x00000002423e7890 */ /* 0x000fe4000fffe0ff */
[----:B------:R-:W-:Y:S01]  /*3a80*/  UIADD3 UR60, UPT, UPT, UR68, 0x4, URZ ;  /* 0x00000004443c7890 */ /* 0x000fe2000fffe0ff */
[----:B-1----:R-:W-:Y:S01]  /*3a90*/  @P0 SHF.L.U32 R0, R2, 0x1f, RZ ;  /* 0x0000001f02000819 */ /* 0x002fe200000006ff */
[----:B------:R-:W-:Y:S02]  /*3aa0*/  UIADD3 UR58, UPT, UPT, UR66, 0x4, URZ ;  /* 0x00000004423a7890 */ /* 0x000fe4000fffe0ff */
[----:B------:R-:W-:Y:S01]  /*3ab0*/  UIADD3 UR56, UPT, UPT, UR68, 0x6, URZ ;  /* 0x0000000644387890 */ /* 0x000fe2000fffe0ff */
[----:B------:R2:W3:Y:S01]  /*3ac0*/  @P0 SYNCS.PHASECHK.TRANS64.TRYWAIT P2, [UR38], R0 ;  /* 0x00000000ff0005a7 */ /* 0x0004e20008041126 */
[----:B------:R-:W-:Y:S02]  /*3ad0*/  UIADD3 UR54, UPT, UPT, UR66, 0x6, URZ ;  /* 0x0000000642367890 */ /* 0x000fe4000fffe0ff */
        /* <DEDUP_REMOVED lines=10> */
[----:B------:R-:W-:Y:S02]  /*3b80*/  UIADD3 UR15, UPT, UPT, UR15, -0x1, URZ ;  /* 0xffffffff0f0f7890 */ /* 0x000fe4000fffe0ff */
[----:B------:R-:W-:Y:S01]  /*3b90*/  UISETP.NE.AND UP0, UPT, UR17, UR16, UPT ;  /* 0x000000101100728c */ /* 0x000fe2000bf05270 */
[----:B------:R-:W-:Y:S01]  /*3ba0*/  UMOV UR69, 0x40004040 ;  /* 0x4000404000457882 */ /* 0x000fe20000000000 */
[----:B------:R-:W-:Y:S01]  /*3bb0*/  UMOV UR67, 0x40004040 ;  /* 0x4000404000437882 */ /* 0x000fe20000000000 */
[----:B------:R-:W-:Y:S01]  /*3bc0*/  UMOV UR65, 0x40004040 ;  /* 0x4000404000417882 */ /* 0x000fe20000000000 */
[----:B------:R-:W-:Y:S01]  /*3bd0*/  UTCHMMA.2CTA gdesc[UR66], gdesc[UR68], tmem[UR9], tmem[UR36], idesc[UR37], UP3 ;  /* 0x00ff2444420075ea */ /* 0x000fe20009a00009 */
[----:B------:R-:W-:Y:S01]  /*3be0*/  UPLOP3.LUT UP3, UPT, UPT, UPT, UPT, 0x80, 0x8 ;  /* 0x000000000008789c */ /* 0x000fe20003f6f070 */
[----:B------:R-:W-:Y:S01]  /*3bf0*/  UMOV UR63, 0x40004040 ;  /* 0x40004040003f7882 */ /* 0x000fe20000000000 */
[----:B------:R-:W-:Y:S01]  /*3c00*/  UMOV UR61, 0x40004040 ;  /* 0x40004040003d7882 */ /* 0x000fe20000000000 */
[----:B------:R-:W-:Y:S01]  /*3c10*/  UTCHMMA.2CTA gdesc[UR62], gdesc[UR64], tmem[UR9], tmem[UR34], idesc[UR35], UPT ;  /* 0x00ff22403e0075ea */ /* 0x000fe2000ba00009 */
[----:B------:R-:W-:Y:S01]  /*3c20*/  UMOV UR59, 0x40004040 ;  /* 0x40004040003b7882 */ /* 0x000fe20000000000 */
[----:B------:R-:W-:Y:S01]  /*3c30*/  UMOV UR57, 0x40004040 ;  /* 0x4000404000397882 */ /* 0x000fe20000000000 */
[----:B------:R1:W-:Y:S01]  /*3c40*/  UTCHMMA.2CTA gdesc[UR58], gdesc[UR60], tmem[UR9], tmem[UR32], idesc[UR33], UPT ;  /* 0x00ff203c3a0075ea */ /* 0x0003e2000ba00009 */
        /* <DEDUP_REMOVED lines=11> */
[----:B------:R-:W-:Y:S01]  /*3d00*/  UMOV UR39, 0x40004040 ;  /* 0x4000404000277882 */ /* 0x000fe20000000000 */
[----:B------:R2:W-:Y:S01]  /*3d10*/  UTCHMMA.2CTA gdesc[UR42], gdesc[UR44], tmem[UR9], tmem[UR24], idesc[UR25], UPT ;  /* 0x00ff182c2a0075ea */ /* 0x0005e2000ba00009 */
[----:B------:R2:W-:Y:S01]  /*3d20*/  UTCHMMA.2CTA gdesc[UR38], gdesc[UR40], tmem[UR9], tmem[UR22], idesc[UR23], UPT ;  /* 0x00ff1628260075ea */ /* 0x0005e2000ba00009 */
[----:B------:R2:W-:Y:S01]  /*3d30*/  UTCBAR.2CTA.MULTICAST [UR14], URZ, UR11 ;  /* 0x000000ff0e0073e9 */ /* 0x0005e2000820080b */
[----:B-1----:R-:W-:Y:S01]  /*3d40*/  UMOV UR58, UR18 ;  /* 0x00000012003a7c82 */ /* 0x002fe20008000000 */
[----:B------:R-:W-:Y:S05]  /*3d50*/  BRA.U UP0, `(.L_x_73) ;  /* 0xfffffffd00007547 */ /* 0x000fea000b83ffff */
.L_x_70:
[----:B------:R-:W-:Y:S01]  /*3d60*/  UIADD3 UR8, UPT, UPT, UR8, 0xb0, URZ ;  /* 0x000000b008087890 */ /* 0x000fe2000fffe0ff */
[----:B------:R-:W-:-:S08]  /*3d70*/  UMOV UR17, UR16 ;  /* 0x0000001000117c82 */ /* 0x000fd00008000000 */
[----:B------:R4:W-:Y:S01]  /*3d80*/  UTCBAR.2CTA.MULTICAST [UR8], URZ, UR10 ;  /* 0x000000ff080073e9 */ /* 0x0009e2000820080a */
[----:B------:R-:W-:Y:S02]  /*3d90*/  NOP ;  /* 0x0000000000007918 */ /* 0x000fe40000000000 */
.L_x_68:
[----:B------:R-:W-:Y:S01]  /*3da0*/  UIADD3 UR19, UPT, UPT, UR19, 0x1, URZ ;  /* 0x0000000113137890 */ /* 0x000fe2000fffe0ff */
[----:B------:R-:W-:-:S03]  /*3db0*/  ISETP.NE.AND P0, PT, R8, 0x2, PT ;  /* 0x000000020800780c */ /* 0x000fc60003f05270 */
[----:B------:R-:W-:Y:S01]  /*3dc0*/  UISETP.NE.AND UP0, UPT, UR19, 0x4, UPT ;  /* 0x000000041300788c */ /* 0x000fe2000bf05270 */
[----:B-12---:R-:W-:Y:S02]  /*3dd0*/  SEL R0, RZ, 0x1, P0 ;  /* 0x00000001ff007807 */ /* 0x006fe40000000000 */
[----:B------:R-:W-:Y:S01]  /*3de0*/  SEL R8, R8, RZ, P0 ;  /* 0x000000ff08087207 */ /* 0x000fe20000000000 */
[----:B----4-:R-:W-:Y:S01]  /*3df0*/  USEL UR8, URZ, 0x1, UP0 ;  /* 0x00000001ff087887 */ /* 0x010fe20008000000 */
[----:B------:R-:W-:Y:S01]  /*3e00*/  LOP3.LUT R3, R3, R0, RZ, 0x3c, !PT ;  /* 0x0000000003037212 */ /* 0x000fe200078e3cff */
[----:B------:R-:W-:-:S04]  /*3e10*/  USEL UR19, UR19, URZ, UP0 ;  /* 0x000000ff13137287 */ /* 0x000fc80008000000 */
[----:B------:R-:W-:Y:S01]  /*3e20*/  LOP3.LUT R9, R9, UR8, RZ, 0x3c, !PT ;  /* 0x0000000809097c12 */ /* 0x000fe2000f8e3cff */
[----:B------:R-:W-:Y:S07]  /*3e30*/  @P1 BRA `(.L_x_74) ;  /* 0xfffffff800381947 */ /* 0x000fee000383ffff */
[----:B------:R-:W1:Y:S01]  /*3e40*/  S2UR UR6, SR_CgaCtaId ;  /* 0x00000000000679c3 */ /* 0x000e620000008800 */
[----:B------:R-:W-:Y:S01]  /*3e50*/  ELECT P0, URZ, PT ;  /* 0x0000000000ff782f */ /* 0x000fe20003800000 */
[----:B------:R-:W-:Y:S01]  /*3e60*/  HFMA2 R0, -RZ, RZ, 0, 5.9604644775390625e-08 ;  /* 0x00000001ff007431 */ /* 0x000fe200000001ff */
[----:B------:R-:W-:-:S05]  /*3e70*/  UMOV UR8, 0x40 ;  /* 0x0000004000087882 */ /* 0x000fca0000000000 */
[----:B------:R-:W-:Y:S01]  /*3e80*/  UVIRTCOUNT.DEALLOC.SMPOOL 0x80 ;  /* 0x000000800000784c */ /* 0x000fe20000000000 */
[----:B------:R-:W-:Y:S02]  /*3e90*/  UISETP.NE.AND UP0, UPT, UR5, URZ, UPT ;  /* 0x000000ff0500728c */ /* 0x000fe4000bf05270 */
[----:B-1----:R-:W-:-:S09]  /*3ea0*/  ULEA UR6, UR6, UR8, 0x18 ;  /* 0x0000000806067291 */ /* 0x002fd2000f8ec0ff */
[----:B------:R1:W-:Y:S01]  /*3eb0*/  @P0 STS.U8 [UR6+0x1c], R0 ;  /* 0x00001c00ff000988 */ /* 0x0003e20008000006 */
[----:B------:R-:W-:Y:S05]  /*3ec0*/  BRA.U UP0, `(.L_x_75) ;  /* 0x0000000100a07547 */ /* 0x000fea000b800000 */
[----:B------:R-:W-:Y:S01]  /*3ed0*/  UIADD3 UR5, UPT, UPT, UR7, 0xd0, URZ ;  /* 0x000000d007057890 */ /* 0x000fe2000fffe0ff */
[----:B------:R-:W-:-:S03]  /*3ee0*/  SHF.L.U32 R2, R9, 0x1f, RZ ;  /* 0x0000001f09027819 */ /* 0x000fc600000006ff */
[----:B------:R-:W-:-:S09]  /*3ef0*/  ULEA UR8, UR19, UR5, 0x3 ;  /* 0x0000000513087291 */ /* 0x000fd2000f8e18ff */
[----:B------:R-:W2:Y:S02]  /*3f00*/  SYNCS.PHASECHK.TRANS64.TRYWAIT P0, [UR8], R2 ;  /* 0x00000002ff0075a7 */ /* 0x000ea40008001108 */
[----:B--2---:R-:W-:Y:S05]  /*3f10*/  @!P0 BRA `(.L_x_76) ;  /* 0x0000005c00a48947 */ /* 0x004fea0003800000 */
.L_x_172:
        /* <DEDUP_REMOVED lines=9> */
.L_x_174:
        /* <DEDUP_REMOVED lines=9> */
.L_x_176:
[----:B------:R-:W-:-:S04]  /*4040*/  UIADD3 UR9, UPT, UPT, UR9, 0x1, URZ ;  /* 0x0000000109097890 */ /* 0x000fc8000fffe0ff */
[----:B------:R-:W-:-:S04]  /*4050*/  UISETP.NE.AND UP1, UPT, UR9, 0x4, UPT ;  /* 0x000000040900788c */ /* 0x000fc8000bf25270 */
[----:B------:R-:W-:Y:S02]  /*4060*/  USEL UR8, URZ, 0x1, UP1 ;  /* 0x00000001ff087887 */ /* 0x000fe40008800000 */
[----:B------:R-:W-:-:S04]  /*4070*/  USEL UR9, UR9, URZ, UP1 ;  /* 0x000000ff09097287 */ /* 0x000fc80008800000 */
[----:B------:R-:W-:Y:S01]  /*4080*/  ULEA UR9, UR9, UR5, 0x3 ;  /* 0x0000000509097291 */ /* 0x000fe2000f8e18ff */
[----:B------:R-:W-:-:S04]  /*4090*/  LOP3.LUT R2, R2, UR8, RZ, 0x3c, !PT ;  /* 0x0000000802027c12 */ /* 0x000fc8000f8e3cff */
[----:B------:R-:W-:Y:S01]  /*40a0*/  SHF.L.U32 R2, R2, 0x1f, RZ ;  /* 0x0000001f02027819 */ /* 0x000fe200000006ff */
[----:B-1----:R-:W-:-:S04]  /*40b0*/  IMAD.U32 R0, RZ, RZ, UR9 ;  /* 0x00000009ff007e24 */ /* 0x002fc8000f8e00ff */
[----:B------:R1:W2:Y:S03]  /*40c0*/  SYNCS.PHASECHK.TRANS64.TRYWAIT P0, [R0+URZ], R2 ;  /* 0x00000002000075a7 */ /* 0x0002a600080011ff */
[----:B--2---:R-:W-:Y:S05]  /*40d0*/  @!P0 NANOSLEEP.SYNCS 0x989680 ;  /* 0x009896800000895d */ /* 0x004fea0003900000 */
[----:B------:R-:W2:Y:S02]  /*40e0*/  @!P0 SYNCS.PHASECHK.TRANS64 P0, [R0+URZ], R2 ;  /* 0x00000002000085a7 */ /* 0x000ea400080010ff */
[----:B--2---:R-:W-:Y:S05]  /*40f0*/  @P0 BRA `(.L_x_79) ;  /* 0x0000000000200947 */ /* 0x004fea0003800000 */
.L_x_80:
[----:B--2---:R2:W4:Y:S02]  /*4100*/  SYNCS.PHASECHK.TRANS64.TRYWAIT P0, [R0+URZ], R2 ;  /* 0x00000002000075a7 */ /* 0x00452400080011ff */
[----:B----4-:R-:W-:Y:S05]  /*4110*/  @!P0 NANOSLEEP.SYNCS 0x989680 ;  /* 0x009896800000895d */ /* 0x010fea0003900000 */
[----:B------:R-:W4:Y:S02]  /*4120*/  @!P0 SYNCS.PHASECHK.TRANS64 P0, [R0+URZ], R2 ;  /* 0x00000002000085a7 */ /* 0x000f2400080010ff */
[----:B----4-:R-:W-:Y:S05]  /*4130*/  @!P0 BRA `(.L_x_80) ;  /* 0xfffffffc00f08947 */ /* 0x010fea000383ffff */
[----:B------:R-:W-:Y:S05]  /*4140*/  BRA `(.L_x_79) ;  /* 0x00000000000c7947 */ /* 0x000fea0003800000 */
.L_x_75:
[----:B------:R-:W-:-:S04]  /*4150*/  UIADD3 UR5, UPT, UPT, UR7, 0x110, URZ ;  /* 0x0000011007057890 */ /* 0x000fc8000fffe0ff */
[----:B------:R-:W-:-:S09]  /*4160*/  UPRMT UR5, UR4, 0x654, UR5 ;  /* 0x0000065404057896 */ /* 0x000fd20008000005 */
[----:B------:R-:W-:Y:S03]  /*4170*/  SYNCS.ARRIVE.TRANS64.RED.A1T0 RZ, [UR5], RZ ;  /* 0x000000ffffff79a7 */ /* 0x000fe60008100405 */
.L_x_79:
[----:B-12---:R-:W-:Y:S01]  /*4180*/  SHF.L.U32 R2, RZ, 0x1f, RZ ;  /* 0x0000001fff027819 */ /* 0x006fe200000006ff */
[----:B------:R-:W-:Y:S01]  /*4190*/  UIADD3 UR5, UPT, UPT, UR7, 0x110, URZ ;  /* 0x0000011007057890 */ /* 0x000fe2000fffe0ff */
[----:B------:R-:W-:Y:S02]  /*41a0*/  PLOP3.LUT P0, PT, PT, PT, UP0, 0x80, 0x8 ;  /* 0x000000000008781c */ /* 0x000fe40003f0f008 */
[----:B------:R-:W1:Y:S02]  /*41b0*/  SYNCS.PHASECHK.TRANS64.TRYWAIT P1, [UR7+0x110], R2 ;  /* 0x00011002ff0075a7 */ /* 0x000e640008021107 */
[----:B-1----:R-:W-:Y:S09]  /*41c0*/  @!P1 BRA `(.L_x_81) ;  /* 0x0000005c00409947 */ /* 0x002ff20003800000 */
.L_x_178:
[----:B------:R-:W-:Y:S01]  /*41d0*/  @!UP0 UPRMT UR5, UR4, 0x654, UR5 ;  /* 0x0000065404058896 */ /* 0x000fe20008000005 */
[----:B------:R-:W-:Y:S02]  /*41e0*/  UMOV UR8, 0xffff ;  /* 0x0000ffff00087882 */ /* 0x000fe40000000000 */
[----:B------:R-:W-:-:S06]  /*41f0*/  UMOV UR4, 0x1 ;  /* 0x0000000100047882 */ /* 0x000fcc0000000000 */
[----:B------:R-:W-:Y:S01]  /*4200*/  @!P0 SYNCS.ARRIVE.TRANS64.RED.A1T0 RZ, [UR5], RZ ;  /* 0x000000ffffff89a7 */ /* 0x000fe20008100405 */
[----:B------:R-:W-:Y:S01]  /*4210*/  NOP ;  /* 0x0000000000007918 */ /* 0x000fe20000000000 */
[----:B-1----:R-:W1:Y:S01]  /*4220*/  LDS R0, [UR6+0x14] ;  /* 0x00001406ff007984 */ /* 0x002e620008000800 */
[----:B------:R-:W-:-:S04]  /*4230*/  ULOP3.LUT UR5, UR21, 0xffff, URZ, 0xc0, !UPT ;  /* 0x0000ffff15057892 */ /* 0x000fc8000f8ec0ff */
[----:B------:R-:W-:-:S04]  /*4240*/  USHF.R.U32.HI UR5, URZ, 0x5, UR5 ;  /* 0x00000005ff057899 */ /* 0x000fc80008011605 */
[----:B------:R-:W-:Y:S02]  /*4250*/  USHF.L.U32 UR8, UR8, UR5, URZ ;  /* 0x0000000508087299 */ /* 0x000fe400080006ff */
[----:B------:R-:W-:-:S04]  /*4260*/  USHF.L.U32 UR4, UR4, UR5, URZ ;  /* 0x0000000504047299 */ /* 0x000fc800080006ff */
[----:B-1----:R-:W-:-:S04]  /*4270*/  LOP3.LUT R0, R0, UR8, RZ, 0xc0, !PT ;  /* 0x0000000800007c12 */ /* 0x002fc8000f8ec0ff */
[----:B------:R-:W-:-:S13]  /*4280*/  ISETP.NE.AND P0, PT, R0, UR8, PT ;  /* 0x0000000800007c0c */ /* 0x000fda000bf05270 */
[----:B------:R-:W-:Y:S05]  /*4290*/  @P0 BRA `(.L_x_82) ;  /* 0x0000000000580947 */ /* 0x000fea0003800000 */
[----:B------:R-:W1:Y:S02]  /*42a0*/  LDS R0, [UR6+0x18] ;  /* 0x00001806ff007984 */ /* 0x000e640008000800 */
[----:B-1----:R-:W-:-:S04]  /*42b0*/  LOP3.LUT R0, R0, UR4, RZ, 0xc0, !PT ;  /* 0x0000000400007c12 */ /* 0x002fc8000f8ec0ff */
[----:B------:R-:W-:-:S13]  /*42c0*/  ISETP.NE.AND P0, PT, R0, UR4, PT ;  /* 0x0000000400007c0c */ /* 0x000fda000bf05270 */
[----:B------:R-:W-:Y:S05]  /*42d0*/  @P0 BRA `(.L_x_83) ;  /* 0x00000000003c0947 */ /* 0x000fea0003800000 */
[----:B------:R-:W1:Y:S01]  /*42e0*/  S2R R2, SR_LANEID ;  /* 0x0000000000027919 */ /* 0x000e620000000000 */
[----:B------:R-:W-:Y:S01]  /*42f0*/  ULOP3.LUT UR8, URZ, UR8, URZ, 0x33, !UPT ;  /* 0x00000008ff087292 */ /* 0x000fe2000f8e33ff */
[----:B------:R-:W-:Y:S02]  /*4300*/  VOTEU.ANY UR7, UPT, PT ;  /* 0x0000000000077886 */ /* 0x000fe400038e0100 */
[----:B------:R-:W-:-:S03]  /*4310*/  UFLO.U32 UR7, UR7 ;  /* 0x00000007000772bd */ /* 0x000fc600080e0000 */
[----:B------:R-:W-:-:S04]  /*4320*/  IMAD.U32 R0, RZ, RZ, UR8 ;  /* 0x00000008ff007e24 */ /* 0x000fc8000f8e00ff */
[----:B------:R2:W4:Y:S02]  /*4330*/  REDUX UR5, R0 ;  /* 0x00000000000573c4 */ /* 0x0005240000000000 */
[----:B------:R1:W-:Y:S02]  /*4340*/  UTCATOMSWS.AND URZ, UR8 ;  /* 0x0000000800ff79e3 */ /* 0x0003e40008000000 */
[----:B-1----:R-:W-:Y:S02]  /*4350*/  ISETP.EQ.U32.AND P0, PT, R2, UR7, PT ;  /* 0x0000000702007c0c */ /* 0x002fe4000bf02070 */
[----:B--2---:R-:W-:Y:S02]  /*4360*/  LOP3.LUT R0, RZ, UR4, RZ, 0x33, !PT ;  /* 0x00000004ff007c12 */ /* 0x004fe4000f8e33ff */
[----:B----4-:R-:W-:Y:S02]  /*4370*/  MOV R2, UR5 ;  /* 0x0000000500027c02 */ /* 0x010fe40008000f00 */
[----:B------:R-:W1:Y:S07]  /*4380*/  REDUX UR4, R0 ;  /* 0x00000000000473c4 */ /* 0x000e6e0000000000 */
[----:B------:R2:W-:Y:S01]  /*4390*/  @P0 ATOMS.AND RZ, [UR6+0x14], R2 ;  /* 0x00001402ffff098c */ /* 0x0005e2000a800006 */
[----:B-1----:R-:W-:-:S05]  /*43a0*/  IMAD.U32 R0, RZ, RZ, UR4 ;  /* 0x00000004ff007e24 */ /* 0x002fca000f8e00ff */
[----:B------:R2:W-:Y:S01]  /*43b0*/  @P0 ATOMS.AND RZ, [UR6+0x18], R0 ;  /* 0x00001800ffff098c */ /* 0x0005e2000a800006 */
[----:B------:R-:W-:Y:S05]  /*43c0*/  BRA `(.L_x_84) ;  /* 0x0000000000147947 */ /* 0x000fea0003800000 */
.L_x_83:
[----:B------:R-:W-:Y:S02]  /*43d0*/  MOV R2, 0x43f0 ;  /* 0x000043f000027802 */ /* 0x000fe40000000f00 */
[----:B---3-5:R-:W-:Y:S05]  /*43e0*/  CALL.REL.NOINC `($__internal_0_$__cuda_sm10x_tcgen05_guardrail_trap_col_being_dealloced_not_returned_by_alloc) ;  /* 0x0000006000207944 */ /* 0x028fea0003c00000 */
[----:B------:R-:W-:Y:S05]  /*43f0*/  BRA `(.L_x_84) ;  /* 0x0000000000087947 */ /* 0x000fea0003800000 */
.L_x_82:
[----:B------:R-:W-:Y:S02]  /*4400*/  MOV R2, 0x4420 ;  /* 0x0000442000027802 */ /* 0x000fe40000000f00 */
[----:B---3-5:R-:W-:Y:S05]  /*4410*/  CALL.REL.NOINC `($__internal_2_$__cuda_sm10x_tcgen05_guardrail_trap_unallocated_columns_being_dealloced) ;  /* 0x00000060002c7944 */ /* 0x028fea0003c00000 */
.L_x_84:
[----:B------:R-:W-:Y:S01]  /*4420*/  NOP ;  /* 0x0000000000007918 */ /* 0x000fe20000000000 */
[----:B------:R-:W-:Y:S05]  /*4430*/  EXIT ;  /* 0x000000000000794d */ /* 0x000fea0003800000 */
.L_x_55:
[----:B------:R-:W-:-:S09]  /*4440*/  UISETP.NE.OR UP5, UPT, UR10, 0x3, !UP5 ;  /* 0x000000030a00788c */ /* 0x000fd2000efa5670 */
[----:B------:R-:W-:Y:S05]  /*4450*/  BRA.U UP5, `(.L_x_85) ;  /* 0x0000001105087547 */ /* 0x000fea000b800000 */
[----:B------:R-:W1:Y:S01]  /*4460*/  LDC R0, c[0x0][0xb30] ;  /* 0x0002cc00ff007b82 */ /* 0x000e620000000800 */
[----:B------:R-:W2:Y:S01]  /*4470*/  LDCU.64 UR8, c[0x0][0x888] ;  /* 0x00011100ff0877ac */ /* 0x000ea20008000a00 */
[----:B------:R-:W-:Y:S02]  /*4480*/  HFMA2 R27, -RZ, RZ, 0, 0 ;  /* 0x00000000ff1b7431 */ /* 0x000fe400000001ff */
[----:B------:R-:W-:Y:S01]  /*4490*/  IMAD.MOV.U32 R29, RZ, RZ, 0x1 ;  /* 0x00000001ff1d7424 */ /* 0x000fe200078e00ff */
[----:B------:R-:W-:Y:S01]  /*44a0*/  MOV R25, 0x2000 ;  /* 0x0000200000197802 */ /* 0x000fe20000000f00 */
[----:B------:R-:W3:Y:S01]  /*44b0*/  LDCU.64 UR4, c[0x0][0x890] ;  /* 0x00011200ff0477ac */ /* 0x000ee20008000a00 */
[----:B------:R-:W-:Y:S01]  /*44c0*/  IMAD.MOV.U32 R28, RZ, RZ, RZ ;  /* 0x000000ffff1c7224 */ /* 0x000fe200078e00ff */
[----:B------:R-:W4:Y:S01]  /*44d0*/  LDC R24, c[0x0][0x370] ;  /* 0x0000dc00ff187b82 */ /* 0x000f220000000800 */
[----:B------:R-:W-:Y:S01]  /*44e0*/  UMOV UR6, 0x400 ;  /* 0x0000040000067882 */ /* 0x000fe20000000000 */
[----:B------:R-:W-:-:S02]  /*44f0*/  UPLOP3.LUT UP1, UPT, UPT, UPT, UPT, 0x40, 0x4 ;  /* 0x000000000004789c */ /* 0x000fc40003f2e870 */
[----:B------:R-:W-:-:S04]  /*4500*/  ULEA UR6, UR37, UR6, 0x18 ;  /* 0x0000000625067291 */ /* 0x000fc8000f8ec0ff */
[----:B------:R-:W4:Y:S01]  /*4510*/  LDC R3, c[0x0][0xb0c] ;  /* 0x0002c300ff037b82 */ /* 0x000f220000000800 */
[----:B------:R-:W-:Y:S02]  /*4520*/  UIADD3 UR13, UPT, UPT, UR6, 0x58, URZ ;  /* 0x00000058060d7890 */ /* 0x000fe4000fffe0ff */
[----:B--2---:R-:W-:Y:S02]  /*4530*/  UISETP.NE.U32.AND UP2, UPT, UR8, URZ, UPT ;  /* 0x000000ff0800728c */ /* 0x004fe4000bf45070 */
[----:B------:R-:W-:Y:S02]  /*4540*/  UIADD3 UR33, UPT, UPT, UR6, 0x40, URZ ;  /* 0x0000004006217890 */ /* 0x000fe4000fffe0ff */
[----:B---3--:R-:W-:Y:S01]  /*4550*/  UISETP.NE.U32.AND UP3, UPT, UR4, URZ, UPT ;  /* 0x000000ff0400728c */ /* 0x008fe2000bf65070 */
[----:B------:R-:W2:Y:S01]  /*4560*/  LDC R18, c[0x0][0xb20] ;  /* 0x0002c800ff127b82 */ /* 0x000ea20000000800 */
[----:B-1----:R-:W-:Y:S01]  /*4570*/  ISETP.NE.AND P1, PT, R0, 0x1, PT ;  /* 0x000000010000780c */ /* 0x002fe20003f25270 */
[----:B------:R-:W-:-:S02]  /*4580*/  UISETP.NE.AND.EX UP2, UPT, UR9, URZ, UPT, UP2 ;  /* 0x000000ff0900728c */ /* 0x000fc4000bf45320 */
[----:B------:R-:W-:Y:S02]  /*4590*/  UIADD3 UR25, UPT, UPT, UR6, 0x48, URZ ;  /* 0x0000004806197890 */ /* 0x000fe4000fffe0ff */
[----:B------:R-:W-:Y:S02]  /*45a0*/  UIADD3 UR17, UPT, UPT, UR6, 0x50, URZ ;  /* 0x0000005006117890 */ /* 0x000fe4000fffe0ff */
[----:B------:R-:W1:Y:S01]  /*45b0*/  LDC.64 R30, c[0x0][0x348] ;  /* 0x0000d200ff1e7b82 */ /* 0x000e620000000a00 */
[----:B------:R-:W-:Y:S02]  /*45c0*/  UPRMT UR13, UR37, 0x654, UR13 ;  /* 0x00000654250d7896 */ /* 0x000fe4000800000d */
[----:B------:R-:W-:-:S05]  /*45d0*/  UISETP.NE.AND.EX UP3, UPT, UR5, URZ, UPT, UP3 ;  /* 0x000000ff0500728c */ /* 0x000fca000bf65330 */
[----:B------:R-:W3:Y:S08]  /*45e0*/  LDC.64 R16, c[0x0][0xb10] ;  /* 0x0002c400ff107b82 */ /* 0x000ef00000000a00 */
[----:B------:R-:W1:Y:S08]  /*45f0*/  LDC.64 R6, c[0x0][0xb18] ;  /* 0x0002c600ff067b82 */ /* 0x000e700000000a00 */
[----:B------:R-:W1:Y:S08]  /*4600*/  LDC.64 R4, c[0x0][0xb28] ;  /* 0x0002ca00ff047b82 */ /* 0x000e700000000a00 */
[----:B--2-4-:R-:W1:Y:S02]  /*4610*/  LDC R19, c[0x0][0x374] ;  /* 0x0000dd00ff137b82 */ /* 0x014e640000000800 */
.L_x_96:
[C---:B------:R-:W-:Y:S02]  /*4620*/  LEA R0, R28.reuse, UR6, 0x3 ;  /* 0x000000061c007c11 */ /* 0x040fe4000f8e18ff */
[----:B------:R-:W-:Y:S02]  /*4630*/  SHF.L.U32 R2, R27, 0x1f, RZ ;  /* 0x0000001f1b027819 */ /* 0x000fe400000006ff */
[----:B------:R-:W-:Y:S02]  /*4640*/  LEA R20, R28, UR6, 0x4 ;  /* 0x000000061c147c11 */ /* 0x000fe4000f8e20ff */
[----:B--2---:R-:W2:Y:S02]  /*4650*/  SYNCS.PHASECHK.TRANS64.TRYWAIT P0, [R0+URZ+0x90], R2 ;  /* 0x00009002000075a7 */ /* 0x004ea400080011ff */
[----:B--2---:R-:W-:Y:S05]  /*4660*/  @!P0 BRA `(.L_x_86) ;  /* 0x0000005800308947 */ /* 0x004fea0003800000 */
.L_x_179:
[----:B------:R-:W-:Y:S01]  /*4670*/  ISETP.GE.AND P0, PT, R40, 0x1, PT ;  /* 0x000000012800780c */ /* 0x000fe20003f06270 */
[----:B------:R-:W4:Y:S01]  /*4680*/  LDS.128 R20, [R20+0x120] ;  /* 0x0001200014147984 */ /* 0x000f220000000c00 */
[----:B--2---:R-:W-:Y:S01]  /*4690*/  VIADD R0, R0, 0xa0 ;  /* 0x000000a000007836 */ /* 0x004fe20000000000 */
[----:B------:R-:W-:Y:S01]  /*46a0*/  @!PT LDS RZ, [RZ] ;  /* 0x00000000fffff984 */ /* 0x000fe20000000800 */
[----:B------:R-:W-:Y:S01]  /*46b0*/  @!PT LDS RZ, [RZ] ;  /* 0x00000000fffff984 */ /* 0x000fe20000000800 */
[----:B------:R-:W-:Y:S01]  /*46c0*/  @!PT LDS RZ, [RZ] ;  /* 0x00000000fffff984 */ /* 0x000fe20000000800 */
[----:B------:R-:W-:Y:S01]  /*46d0*/  @!PT LDS RZ, [RZ] ;  /* 0x00000000fffff984 */ /* 0x000fe20000000800 */
[----:B------:R2:W-:Y:S06]  /*46e0*/  MEMBAR.ALL.CTA ;  /* 0x0000000000007992 */ /* 0x0005ec0000008000 */
[----:B--2---:R-:W2:Y:S01]  /*46f0*/  FENCE.VIEW.ASYNC.S ;  /* 0x00000000000073c6 */ /* 0x004ea20000000000 */
[----:B------:R-:W-:Y:S04]  /*4700*/  PRMT R0, RZ, 0x654, R0 ;  /* 0x00000654ff007816 */ /* 0x000fe80000000000 */
[----:B--2---:R2:W-:Y:S01]  /*4710*/  SYNCS.ARRIVE.TRANS64.RED.A1T0 RZ, [R0+URZ], RZ ;  /* 0x000000ff00ff79a7 */ /* 0x0045e200081004ff */
[----:B----4-:R-:W-:Y:S11]  /*4720*/  LOP3.LUT P3, RZ, R22, 0x1, RZ, 0xc0, !PT ;  /* 0x0000000116ff7812 */ /* 0x010ff6000786c0ff */
[----:B------:R-:W-:Y:S02]  /*4730*/  @!UPT UIADD3 URZ, UPT, UPT, URZ, URZ, URZ ;  /* 0x000000fffffff290 */ /* 0x000fe4000fffe0ff */
[----:B------:R-:W-:Y:S02]  /*4740*/  @P3 MOV R11, R20 ;  /* 0x00000014000b3202 */ /* 0x000fe40000000f00 */
[----:B------:R-:W-:Y:S01]  /*4750*/  @P3 LOP3.LUT R10, R21, 0xffff, RZ, 0xc0, !PT ;  /* 0x0000ffff150a3812 */ /* 0x000fe200078ec0ff */
[----:B--2---:R-:W-:Y:S06]  /*4760*/  @!P0 BRA `(.L_x_87) ;  /* 0x0000000000a48947 */ /* 0x004fec0003800000 */
[-C--:B-1----:R-:W-:Y:S01]  /*4770*/  IMAD.HI.U32 R0, R19, R7.reuse, RZ ;  /* 0x0000000713007227 */ /* 0x082fe200078e00ff */
[----:B------:R-:W-:Y:S02]  /*4780*/  ISETP.NE.AND P0, PT, R6, 0x1, PT ;  /* 0x000000010600780c */ /* 0x000fe40003f05270 */
[----:B------:R-:W-:Y:S01]  /*4790*/  ISETP.NE.AND P2, PT, R40, 0x1, PT ;  /* 0x000000012800780c */ /* 0x000fe20003f45270 */
[----:B---3--:R-:W-:Y:S01]  /*47a0*/  IMAD.HI.U32 R9, R24, R16, RZ ;  /* 0x0000001018097227 */ /* 0x008fe200078e00ff */
[----:B------:R-:W-:Y:S02]  /*47b0*/  SHF.R.U32.HI R0, RZ, R18, R0 ;  /* 0x00000012ff007219 */ /* 0x000fe40000011600 */
[----:B------:R-:W-:Y:S01]  /*47c0*/  ISETP.NE.AND P4, PT, R3, 0x1, PT ;  /* 0x000000010300780c */ /* 0x000fe20003f85270 */
[----:B------:R-:W-:Y:S01]  /*47d0*/  IMAD.HI.U32 R13, R10, R7, RZ ;  /* 0x000000070a0d7227 */ /* 0x000fe200078e00ff */
[----:B------:R-:W-:Y:S02]  /*47e0*/  SHF.R.U32.HI R9, RZ, R17, R9 ;  /* 0x00000011ff097219 */ /* 0x000fe40000011609 */
[----:B------:R-:W-:Y:S01]  /*47f0*/  SEL R0, R19, R0, !P0 ;  /* 0x0000000013007207 */ /* 0x000fe20004000000 */
[----:B------:R-:W-:Y:S01]  /*4800*/  IMAD.HI.U32 R12, R11, R16, RZ ;  /* 0x000000100b0c7227 */ /* 0x000fe200078e00ff */
[----:B------:R-:W-:Y:S03]  /*4810*/  SEL R9, R24, R9, !P4 ;  /* 0x0000000918097207 */ /* 0x000fe60006000000 */
[-C--:B------:R-:W-:Y:S01]  /*4820*/  IMAD.HI.U32 R8, R0, R4.reuse, RZ ;  /* 0x0000000400087227 */ /* 0x080fe200078e00ff */
[----:B------:R-:W-:Y:S03]  /*4830*/  SHF.R.U32.HI R12, RZ, R17, R12 ;  /* 0x00000011ff0c7219 */ /* 0x000fe6000001160c */
[----:B------:R-:W-:Y:S01]  /*4840*/  IMAD.HI.U32 R2, R9, R4, RZ ;  /* 0x0000000409027227 */ /* 0x000fe200078e00ff */
[-C--:B------:R-:W-:Y:S02]  /*4850*/  @P2 SHF.R.U32.HI R0, RZ, R5.reuse, R8 ;  /* 0x00000005ff002219 */ /* 0x080fe40000011608 */
[----:B------:R-:W-:Y:S02]  /*4860*/  SHF.R.U32.HI R8, RZ, R18, R13 ;  /* 0x00000012ff087219 */ /* 0x000fe4000001160d */
[----:B------:R-:W-:Y:S01]  /*4870*/  @P2 SHF.R.U32.HI R9, RZ, R5, R2 ;  /* 0x00000005ff092219 */ /* 0x000fe20000011602 */
[----:B------:R-:W-:Y:S01]  /*4880*/  IMAD R0, R40, R0, RZ ;  /* 0x0000000028007224 */ /* 0x000fe200078e02ff */
[----:B------:R-:W-:Y:S02]  /*4890*/  SEL R8, R10, R8, !P0 ;  /* 0x000000080a087207 */ /* 0x000fe40004000000 */
[----:B------:R-:W-:Y:S01]  /*48a0*/  SEL R2, R11, R12, !P4 ;  /* 0x0000000c0b027207 */ /* 0x000fe20006000000 */
[----:B------:R-:W-:Y:S01]  /*48b0*/  IMAD R12, R40, R9, RZ ;  /* 0x00000009280c7224 */ /* 0x000fe200078e02ff */
[C---:B------:R-:W-:Y:S01]  /*48c0*/  ISETP.GE.AND P0, PT, R8.reuse, R0, PT ;  /* 0x000000000800720c */ /* 0x040fe20003f06270 */
[----:B------:R-:W-:Y:S03]  /*48d0*/  IMAD.HI.U32 R0, R8, R4, RZ ;  /* 0x0000000408007227 */ /* 0x000fe600078e00ff */
[----:B------:R-:W-:Y:S02]  /*48e0*/  ISETP.GE.OR P0, PT, R2, R12, P0 ;  /* 0x0000000c0200720c */ /* 0x000fe40000706670 */
[-C--:B------:R-:W-:Y:S04]  /*48f0*/  SHF.R.U32.HI R0, RZ, R5.reuse, R0 ;  /* 0x00000005ff007219 */ /* 0x080fe80000011600 */
[----:B------:R-:W-:Y:S05]  /*4900*/  SEL R13, R8, R0, !P2 ;  /* 0x00000000080d7207 */ /* 0x000fea0005000000 */
[----:B------:R-:W-:Y:S02]  /*4910*/  IMAD.MOV R12, RZ, RZ, -R13 ;  /* 0x000000ffff0c7224 */ /* 0x000fe400078e0a0d */
[----:B------:R-:W-:Y:S04]  /*4920*/  @!P0 IMAD.HI.U32 R0, R2, R4, RZ ;  /* 0x0000000402008227 */ /* 0x000fe800078e00ff */
[----:B------:R-:W-:Y:S01]  /*4930*/  IMAD R12, R40, R12, R8 ;  /* 0x0000000c280c7224 */ /* 0x000fe200078e0208 */
[----:B------:R-:W-:Y:S04]  /*4940*/  @!P0 SHF.R.U32.HI R0, RZ, R5, R0 ;  /* 0x00000005ff008219 */ /* 0x000fe80000011600 */
[----:B------:R-:W-:Y:S04]  /*4950*/  @!P0 SEL R0, R2, R0, !P2 ;  /* 0x0000000002008207 */ /* 0x000fe80005000000 */
[----:B------:R-:W-:Y:S01]  /*4960*/  @!P0 IADD3 R13, PT, PT, R13, -R0, RZ ;  /* 0x800000000d0d8210 */ /* 0x000fe20007ffe0ff */
[----:B------:R-:W-:Y:S01]  /*4970*/  @!P0 IMAD R0, R9, R12, R0 ;  /* 0x0000000c09008224 */ /* 0x000fe200078e0200 */
[----:B------:R-:W-:Y:S01]  /*4980*/  IADD3 R9, PT, PT, -R8, RZ, RZ ;  /* 0x000000ff08097210 */ /* 0x000fe20007ffe1ff */
[--C-:B------:R-:W-:Y:S02]  /*4990*/  IMAD.MOV R12, RZ, RZ, -R2.reuse ;  /* 0x000000ffff0c7224 */ /* 0x100fe400078e0a02 */
[----:B------:R-:W-:Y:S02]  /*49a0*/  @!P0 IMAD R8, R13, R40, R2 ;  /* 0x000000280d088224 */ /* 0x000fe400078e0202 */
[----:B------:R-:W-:Y:S02]  /*49b0*/  @!P0 IMAD.MOV.U32 R2, RZ, RZ, R0 ;  /* 0x000000ffff028224 */ /* 0x000fe400078e0000 */
[----:B------:R-:W-:Y:S02]  /*49c0*/  IMAD R11, R3, R12, R11 ;  /* 0x0000000c030b7224 */ /* 0x000fe400078e020b */
[----:B------:R-:W-:Y:S02]  /*49d0*/  IMAD R10, R6, R9, R10 ;  /* 0x00000009060a7224 */ /* 0x000fe400078e020a */
[----:B------:R-:W-:Y:S02]  /*49e0*/  IMAD R11, R2, R3, R11 ;  /* 0x00000003020b7224 */ /* 0x000fe400078e020b */
[----:B------:R-:W-:Y:S02]  /*49f0*/  IMAD R10, R8, R6, R10 ;  /* 0x00000006080a7224 */ /* 0x000fe400078e020a */
.L_x_87:
[----:B------:R-:W-:Y:S05]  /*4a00*/  BRA.U UP1, `(.L_x_88) ;  /* 0x0000000101107547 */ /* 0x000fea000b800000 */
[----:B------:R-:W-:Y:S04]  /*4a10*/  MOV R2, UR7 ;  /* 0x0000000700027c02 */ /* 0x000fe80008000f00 */
[----:B------:R-:W-:Y:S04]  /*4a20*/  SHF.L.U32 R2, R2, 0x1f, RZ ;  /* 0x0000001f02027819 */ /* 0x000fe800000006ff */
[----:B------:R-:W2:Y:S02]  /*4a30*/  SYNCS.PHASECHK.TRANS64.TRYWAIT P0, [UR6+0x88], R2 ;  /* 0x00008802ff0075a7 */ /* 0x000ea40008001106 */
[----:B--2---:R-:W-:Y:S05]  /*4a40*/  @!P0 BRA `(.L_x_89) ;  /* 0x00000054004c8947 */ /* 0x004fea0003800000 */
.L_x_88:
[----:B------:R-:W-:Y:S02]  /*4a50*/  R2UR UR35, R14 ;  /* 0x000000000e2372ca */ /* 0x000fe400000e0000 */
[----:B------:R-:W-:Y:S02]  /*4a60*/  R2UR UR34, R15 ;  /* 0x000000000f2272ca */ /* 0x000fe400000e0000 */
[----:B------:R-:W-:Y:S02]  /*4a70*/  ISETP.NE.U32.AND P2, PT, RZ, UR4, PT ;  /* 0x00000004ff007c0c */ /* 0x000fe4000bf45070 */
[----:B------:R-:W-:Y:S02]  /*4a80*/  SHF.L.U32 R14, R29, 0x1f, RZ ;  /* 0x0000001f1d0e7819 */ /* 0x000fe400000006ff */
[----:B------:R-:W-:Y:S05]  /*4a90*/  ISETP.NE.AND.EX P2, PT, RZ, UR5, PT, P2 ;  /* 0x00000005ff007c0c */ /* 0x000fea000bf45320 */
[----:B------:R-:W-:Y:S02]  /*4aa0*/  USHF.L.U32 UR35, UR35, 0x7, URZ ;  /* 0x0000000723237899 */ /* 0x000fe400080006ff */
[----:B------:R-:W-:Y:S01]  /*4ab0*/  USHF.L.U32 UR34, UR34, 0x7, URZ ;  /* 0x0000000722227899 */ /* 0x000fe200080006ff */
[----:B------:R-:W-:Y:S11]  /*4ac0*/  BRA.U !UP3, `(.L_x_90) ;  /* 0x000000010b347547 */ /* 0x000ff6000b800000 */
[----:B------:R-:W-:Y:S01]  /*4ad0*/  UPLOP3.LUT UP0, UPT, UPT, UPT, UP2, 0x80, 0x8 ;  /* 0x000000000008789c */ /* 0x000fe20003f0f020 */
[----:B--2---:R-:W-:Y:S02]  /*4ae0*/  HFMA2 R0, -RZ, RZ, 0, 5.9604644775390625e-08 ;  /* 0x00000001ff007431 */ /* 0x004fe400000001ff */
[----:B------:R-:W-:Y:S03]  /*4af0*/  IMAD.MOV.U32 R92, RZ, RZ, 0x1 ;  /* 0x00000001ff5c7424 */ /* 0x000fe600078e00ff */
[----:B------:R-:W-:Y:S05]  /*4b00*/  PLOP3.LUT P0, PT, PT, PT, UP0, 0x80, 0x8 ;  /* 0x000000000008781c */ /* 0x000fea0003f0f008 */
[----:B------:R-:W2:Y:S01]  /*4b10*/  @UP0 LDCU.64 UR10, c[0x0][0x888] ;  /* 0x00011100ff0a07ac */ /* 0x000ea20008000a00 */
[----:B------:R-:W-:Y:S07]  /*4b20*/  @UP0 UIMAD UR8, UR36, UR4, URZ ;  /* 0x00000004240802a4 */ /* 0x000fee000f8e02ff */
[----:B------:R-:W-:Y:S01]  /*4b30*/  @!P0 PRMT R92, R0, 0x7610, R92 ;  /* 0x00007610005c8816 */ /* 0x000fe2000000005c */
[----:B--2---:R-:W-:Y:S03]  /*4b40*/  @UP0 UIMAD.WIDE UR10, UR8, 0x4, UR10 ;  /* 0x00000004080a08a5 */ /* 0x004fe6000f8e020a */
[----:B------:R-:W2:Y:S03]  /*4b50*/  @!UP0 LDCU UR8, c[0x0][0x880] ;  /* 0x00011000ff0887ac */ /* 0x000ea60008000800 */
[----:B------:R-:W-:Y:S01]  /*4b60*/  IMAD.U32 R8, RZ, RZ, UR10 ;  /* 0x0000000aff087e24 */ /* 0x000fe2000f8e00ff */
[----:B------:R-:W-:Y:S05]  /*4b70*/  MOV R9, UR11 ;  /* 0x0000000b00097c02 */ /* 0x000fea0008000f00 */
[----:B-----5:R4:W5:Y:S02]  /*4b80*/  @P0 LDG.E R49, desc[UR46][R8.64] ;  /* 0x0000002e08310981 */ /* 0x020964000c1e1900 */
[----:B--2-4-:R-:W-:Y:S07]  /*4b90*/  @!P0 IMAD.U32 R49, RZ, RZ, UR8 ;  /* 0x00000008ff318e24 */ /* 0x014fee000f8e00ff */
.L_x_90:
[----:B-----5:R-:W-:Y:S01]  /*4ba0*/  @!P2 FSETP.EQ.AND P0, PT, R49, RZ, PT ;  /* 0x000000ff3100a20b */ /* 0x020fe20003f02000 */
[----:B------:R-:W-:Y:S01]  /*4bb0*/  @!UPT UIADD3 URZ, UPT, UPT, URZ, URZ, URZ ;  /* 0x000000fffffff290 */ /* 0x000fe2000fffe0ff */
[----:B------:R-:W-:Y:S11]  /*4bc0*/  @!P2 BRA `(.L_x_91) ;  /* 0x000000000014a947 */ /* 0x000ff60003800000 */
[----:B------:R-:W-:Y:S02]  /*4bd0*/  LOP3.LUT P2, RZ, R92, 0xff, RZ, 0xc0, !PT ;  /* 0x000000ff5cff7812 */ /* 0x000fe4000784c0ff */
[----:B------:R-:W-:Y:S04]  /*4be0*/  PLOP3.LUT P0, PT, PT, PT, UP0, 0x80, 0x8 ;  /* 0x000000000008781c */ /* 0x000fe80003f0f008 */
[----:B------:R-:W-:Y:S07]  /*4bf0*/  PLOP3.LUT P0, PT, P0, PT, PT, 0x8, 0x80 ;  /* 0x000000000080781c */ /* 0x000fee000070e170 */
[----:B------:R-:W-:Y:S11]  /*4c00*/  @P2 FSETP.EQ.AND P0, PT, R49, RZ, PT ;  /* 0x000000ff3100220b */ /* 0x000ff60003f02000 */
[----:B------:R-:W-:Y:S02]  /*4c10*/  @!UPT UIADD3 URZ, UPT, UPT, URZ, URZ, URZ ;  /* 0x000000fffffff290 */ /* 0x000fe4000fffe0ff */
.L_x_91:
[----:B------:R-:W4:Y:S01]  /*4c20*/  SYNCS.PHASECHK.TRANS64.TRYWAIT P2, [UR6+0x60], R14 ;  /* 0x0000600eff0075a7 */ /* 0x000f220008041106 */
[----:B------:R-:W-:Y:S04]  /*4c30*/  ELECT P4, URZ, PT ;  /* 0x0000000000ff782f */ /* 0x000fe80003880000 */
[----:B------:R-:W-:Y:S11]  /*4c40*/  PLOP3.LUT P4, PT, P0, P4, PT, 0xf2, 0x2f ;  /* 0x00000000002f781c */ /* 0x000ff60000789e72 */
[----:B------:R-:W-:Y:S02]  /*4c50*/  @!UPT UIADD3 URZ, UPT, UPT, URZ, URZ, URZ ;  /* 0x000000fffffff290 */ /* 0x000fe4000fffe0ff */
[----:B-1----:R-:W-:Y:S05]  /*4c60*/  @!P4 IADD3 R8, P0, PT, R30, 0x580, RZ ;  /* 0x000005801e08c810 */ /* 0x002fea0007f1e0ff */
[----:B--2---:R-:W-:Y:S01]  /*4c70*/  @!P4 IMAD.X R2, RZ, RZ, R31, P0 ;  /* 0x000000ffff02c224 */ /* 0x004fe200000e061f */
[----:B----4-:R-:W-:Y:S07]  /*4c80*/  @!P2 BRA `(.L_x_92) ;  /* 0x0000005000d4a947 */ /* 0x010fee0003800000 */
.L_x_182:
[----:B------:R-:W-:Y:S01]  /*4c90*/  @!P4 R2UR UR8, R2 ;  /* 0x000000000208c2ca */ /* 0x000fe200000e0000 */
[----:B------:R-:W-:Y:S01]  /*4ca0*/  VOTEU.ALL UP1, P4 ;  /* 0x0000000000ff7886 */ /* 0x000fe20002020000 */
[----:B------:R-:W-:Y:S01]  /*4cb0*/  @!P4 R2UR UR9, R8 ;  /* 0x000000000809c2ca */ /* 0x000fe200000e0000 */
[----:B-1----:R-:W-:Y:S01]  /*4cc0*/  @!P4 IMAD.MOV.U32 R0, RZ, RZ, 0x2000 ;  /* 0x00002000ff00c424 */ /* 0x002fe200078e00ff */
[----:B------:R-:W-:Y:S01]  /*4cd0*/  UMOV UR10, 0x0 ;  /* 0x00000000000a7882 */ /* 0x000fe20000000000 */
[----:B------:R-:W-:Y:S01]  /*4ce0*/  UMOV UR11, 0x10000000 ;  /* 0x10000000000b7882 */ /* 0x000fe20000000000 */
[----:B------:R-:W-:Y:S01]  /*4cf0*/  @!UP1 UIADD3 UR32, UPT, UPT, UR6, 0x200, URZ ;  /* 0x0000020006209890 */ /* 0x000fe2000fffe0ff */
[----:B------:R-:W-:Y:S06]  /*4d00*/  VOTEU.ALL UP1, P4 ;  /* 0x0000000000ff7886 */ /* 0x000fec0002020000 */
[----:B------:R-:W-:Y:S01]  /*4d10*/  IMAD.U32 R9, RZ, RZ, UR8 ;  /* 0x00000008ff097e24 */ /* 0x000fe2000f8e00ff */
[----:B------:R-:W-:Y:S01]  /*4d20*/  UPRMT UR8, UR37, 0x654, UR33 ;  /* 0x0000065425087896 */ /* 0x000fe20008000021 */
[----:B------:R-:W-:Y:S03]  /*4d30*/  IMAD.U32 R8, RZ, RZ, UR9 ;  /* 0x00000009ff087e24 */ /* 0x000fe6000f8e00ff */
[----:B------:R-:W-:Y:S02]  /*4d40*/  @!P4 R2UR UR15, R9 ;  /* 0x00000000090fc2ca */ /* 0x000fe400000e0000 */
[----:B------:R-:W-:Y:S02]  /*4d50*/  @!P4 R2UR UR14, R8 ;  /* 0x00000000080ec2ca */ /* 0x000fe400000e0000 */
[----:B------:R-:W-:Y:S05]  /*4d60*/  @!P4 IADD3 R8, P0, PT, R30, 0x580, RZ ;  /* 0x000005801e08c810 */ /* 0x000fea0007f1e0ff */
[----:B------:R-:W-:Y:S06]  /*4d70*/  @!P4 IMAD.X R2, RZ, RZ, R31, P0 ;  /* 0x000000ffff02c224 */ /* 0x000fec00000e061f */
[----:B------:R1:W-:Y:S01]  /*4d80*/  @!UP1 UTMALDG.3D [UR32], [UR14], desc[UR10] ;  /* 0x00000a200e0095b4 */ /* 0x0003e20008011000 */
[----:B------:R1:W-:Y:S01]  /*4d90*/  @!P4 SYNCS.ARRIVE.TRANS64.RED.A0TR RZ, [UR6+0x40], R0 ;  /* 0x00004000ffffc9a7 */ /* 0x0003e20008300406 */
[----:B------:R-:W-:Y:S01]  /*4da0*/  SYNCS.ARRIVE.TRANS64.RED.A1T0 RZ, [UR8], RZ ;  /* 0x000000ffffff79a7 */ /* 0x000fe20008100408 */
[----:B------:R-:W2:Y:S02]  /*4db0*/  SYNCS.PHASECHK.TRANS64.TRYWAIT P2, [UR6+0x68], R14 ;  /* 0x0000680eff0075a7 */ /* 0x000ea40008041106 */
[----:B-12---:R-:W-:Y:S05]  /*4dc0*/  @!P2 BRA `(.L_x_93) ;  /* 0x00000050009ca947 */ /* 0x006fea0003800000 */
.L_x_184:
[----:B------:R-:W-:Y:S01]  /*4dd0*/  @!P4 R2UR UR8, R2 ;  /* 0x000000000208c2ca */ /* 0x000fe200000e0000 */
[----:B------:R-:W-:Y:S01]  /*4de0*/  VOTEU.ALL UP1, P4 ;  /* 0x0000000000ff7886 */ /* 0x000fe20002020000 */
[----:B------:R-:W-:Y:S01]  /*4df0*/  @!P4 R2UR UR9, R8 ;  /* 0x000000000809c2ca */ /* 0x000fe200000e0000 */
[----:B-1----:R-:W-:Y:S01]  /*4e00*/  @!P4 IMAD.MOV.U32 R0, RZ, RZ, 0x2000 ;  /* 0x00002000ff00c424 */ /* 0x002fe200078e00ff */
[----:B------:R-:W-:Y:S01]  /*4e10*/  UMOV UR10, 0x0 ;  /* 0x00000000000a7882 */ /* 0x000fe20000000000 */
[----:B------:R-:W-:Y:S01]  /*4e20*/  UMOV UR11, 0x10000000 ;  /* 0x10000000000b7882 */ /* 0x000fe20000000000 */
[----:B------:R-:W-:Y:S02]  /*4e30*/  @!UP1 UIADD3 UR26, UPT, UPT, UR34, 0x20, URZ ;  /* 0x00000020221a9890 */ /* 0x000fe4000fffe0ff */
[----:B------:R-:W-:Y:S01]  /*4e40*/  @!UP1 UIADD3 UR24, UPT, UPT, UR6, 0x2200, URZ ;  /* 0x0000220006189890 */ /* 0x000fe2000fffe0ff */
[----:B------:R-:W-:Y:S01]  /*4e50*/  VOTEU.ALL UP1, P4 ;  /* 0x0000000000ff7886 */ /* 0x000fe20002020000 */
[----:B------:R-:W-:Y:S01]  /*4e60*/  UMOV UR27, UR35 ;  /* 0x00000023001b7c82 */ /* 0x000fe20008000000 */
[----:B------:R-:W-:Y:S02]  /*4e70*/  UMOV UR28, UR36 ;  /* 0x00000024001c7c82 */ /* 0x000fe40008000000 */
        /* <DEDUP_REMOVED lines=12> */
.L_x_186:
[----:B------:R-:W2:Y:S01]  /*4f40*/  LDC.64 R12, c[0x0][0xb18] ;  /* 0x0002c600ff0c7b82 */ /* 0x000ea20000000a00 */
[----:B------:R-:W-:Y:S01]  /*4f50*/  @!P4 R2UR UR8, R2 ;  /* 0x000000000208c2ca */ /* 0x000fe200000e0000 */
[----:B------:R-:W-:Y:S01]  /*4f60*/  VOTEU.ALL UP1, P4 ;  /* 0x0000000000ff7886 */ /* 0x000fe20002020000 */
[----:B------:R-:W-:Y:S01]  /*4f70*/  @!P4 R2UR UR9, R8 ;  /* 0x000000000809c2ca */ /* 0x000fe200000e0000 */
[----:B-1----:R-:W-:Y:S01]  /*4f80*/  @!P4 IMAD.MOV.U32 R0, RZ, RZ, 0x2000 ;  /* 0x00002000ff00c424 */ /* 0x002fe200078e00ff */
[----:B------:R-:W-:Y:S03]  /*4f90*/  UMOV UR10, 0x0 ;  /* 0x00000000000a7882 */ /* 0x000fe60000000000 */
[----:B------:R-:W1:Y:S01]  /*4fa0*/  @!P1 LDC R2, c[0x0][0xb0c] ;  /* 0x0002c300ff029b82 */ /* 0x000e620000000800 */
[----:B------:R-:W-:Y:S01]  /*4fb0*/  @!UP1 UIADD3 UR18, UPT, UPT, UR34, 0x40, URZ ;  /* 0x0000004022129890 */ /* 0x000fe2000fffe0ff */
[----:B------:R-:W-:Y:S01]  /*4fc0*/  @P3 SHF.R.U32.HI R26, RZ, 0x10, R21 ;  /* 0x00000010ff1a3819 */ /* 0x000fe20000011615 */
[----:B------:R-:W-:Y:S01]  /*4fd0*/  @!UP1 UIADD3 UR16, UPT, UPT, UR6, 0x4200, URZ ;  /* 0x0000420006109890 */ /* 0x000fe2000fffe0ff */
[----:B------:R-:W-:Y:S01]  /*4fe0*/  VIADD R28, R28, 0x1 ;  /* 0x000000011c1c7836 */ /* 0x000fe20000000000 */
[----:B------:R-:W-:Y:S01]  /*4ff0*/  VOTEU.ALL UP1, P4 ;  /* 0x0000000000ff7886 */ /* 0x000fe20002020000 */
[----:B------:R-:W-:Y:S01]  /*5000*/  UMOV UR11, 0x10000000 ;  /* 0x10000000000b7882 */ /* 0x000fe20000000000 */
[----:B------:R-:W-:Y:S01]  /*5010*/  UMOV UR19, UR35 ;  /* 0x0000002300137c82 */ /* 0x000fe20008000000 */
[----:B------:R-:W-:Y:S01]  /*5020*/  IMAD.U32 R9, RZ, RZ, UR8 ;  /* 0x00000008ff097e24 */ /* 0x000fe2000f8e00ff */
[----:B------:R-:W-:Y:S01]  /*5030*/  UMOV UR20, UR36 ;  /* 0x0000002400147c82 */ /* 0x000fe20008000000 */
[----:B------:R-:W-:Y:S01]  /*5040*/  IMAD.U32 R8, RZ, RZ, UR9 ;  /* 0x00000009ff087e24 */ /* 0x000fe2000f8e00ff */
[----:B------:R-:W-:Y:S02]  /*5050*/  UPRMT UR8, UR37, 0x654, UR17 ;  /* 0x0000065425087896 */ /* 0x000fe40008000011 */
[----:B------:R-:W-:Y:S02]  /*5060*/  @!P4 R2UR UR15, R9 ;  /* 0x00000000090fc2ca */ /* 0x000fe400000e0000 */
[----:B------:R-:W-:Y:S02]  /*5070*/  @!P4 R2UR UR14, R8 ;  /* 0x00000000080ec2ca */ /* 0x000fe400000e0000 */
[----:B------:R-:W4:Y:S11]  /*5080*/  LDC.64 R8, c[0x0][0xb10] ;  /* 0x0002c400ff087b82 */ /* 0x000f360000000a00 */
[----:B------:R1:W-:Y:S01]  /*5090*/  @!UP1 UTMALDG.3D [UR16], [UR14], desc[UR10] ;  /* 0x00000a100e0095b4 */ /* 0x0003e20008011000 */
[----:B------:R5:W-:Y:S01]  /*50a0*/  @!P4 SYNCS.ARRIVE.TRANS64.RED.A0TR RZ, [UR6+0x50], R0 ;  /* 0x00005000ffffc9a7 */ /* 0x000be20008300406 */
[C---:B----4-:R-:W-:Y:S01]  /*50b0*/  @!P1 IMAD.HI.U32 R8, R11.reuse, R8, RZ ;  /* 0x000000080b089227 */ /* 0x050fe200078e00ff */
[----:B--2---:R-:W-:Y:S02]  /*50c0*/  @!P1 ISETP.NE.AND P0, PT, R12, 0x1, PT ;  /* 0x000000010c00980c */ /* 0x004fe40003f05270 */
[----:B-1----:R-:W-:Y:S01]  /*50d0*/  @!P1 ISETP.NE.AND P2, PT, R2, 0x1, PT ;  /* 0x000000010200980c */ /* 0x002fe20003f45270 */
[----:B------:R-:W-:Y:S01]  /*50e0*/  SYNCS.ARRIVE.TRANS64.RED.A1T0 RZ, [UR8], RZ ;  /* 0x000000ffffff79a7 */ /* 0x000fe20008100408 */
[C---:B------:R-:W-:Y:S01]  /*50f0*/  @!P1 IMAD.HI.U32 R13, R10.reuse, R13, RZ ;  /* 0x0000000d0a0d9227 */ /* 0x040fe200078e00ff */
[----:B------:R-:W-:Y:S04]  /*5100*/  @!P1 SHF.R.U32.HI R8, RZ, R9, R8 ;  /* 0x00000009ff089219 */ /* 0x000fe80000011608 */
[----:B------:R-:W-:Y:S01]  /*5110*/  @!P1 SEL R8, R11, R8, !P2 ;  /* 0x000000080b089207 */ /* 0x000fe20005000000 */
[----:B------:R-:W1:Y:S01]  /*5120*/  SYNCS.PHASECHK.TRANS64.TRYWAIT P5, [UR6+0x78], R14 ;  /* 0x0000780eff0075a7 */ /* 0x000e6200080a1106 */
[----:B-----5:R-:W2:Y:S02]  /*5130*/  @!P1 LDC R0, c[0x0][0xb20] ;  /* 0x0002c800ff009b82 */ /* 0x020ea40000000800 */
[----:B--2---:R-:W-:Y:S04]  /*5140*/  @!P1 SHF.R.U32.HI R0, RZ, R0, R13 ;  /* 0x00000000ff009219 */ /* 0x004fe8000001160d */
[----:B------:R-:W-:Y:S05]  /*5150*/  @!P1 SEL R9, R10, R0, !P0 ;  /* 0x000000000a099207 */ /* 0x000fea0004000000 */
[----:B------:R-:W-:Y:S02]  /*5160*/  @!P1 IMAD.IADD R0, R9, 0x1, -R8 ;  /* 0x0000000109009824 */ /* 0x000fe400078e0a08 */
[----:B------:R-:W-:Y:S02]  /*5170*/  @!P1 IMAD.IADD R8, R8, 0x1, -R9 ;  /* 0x0000000108089824 */ /* 0x000fe400078e0a09 */
[----:B------:R-:W-:Y:S02]  /*5180*/  @!P1 IMAD R11, R0, R2, R11 ;  /* 0x00000002000b9224 */ /* 0x000fe400078e020b */
[----:B------:R-:W-:Y:S01]  /*5190*/  @!P1 IMAD R10, R8, R12, R10 ;  /* 0x0000000c080a9224 */ /* 0x000fe200078e020a */
[----:B-1----:R-:W-:Y:S06]  /*51a0*/  @!P5 BRA `(.L_x_95) ;  /* 0x0000004c00d4d947 */ /* 0x002fec0003800000 */
.L_x_188:
[----:B------:R-:W-:Y:S01]  /*51b0*/  @!P4 IADD3 R2, P0, PT, R30, 0x580, RZ ;  /* 0x000005801e02c810 */ /* 0x000fe20007f1e0ff */
[----:B------:R-:W-:Y:S01]  /*51c0*/  VOTEU.ALL UP1, P4 ;  /* 0x0000000000ff7886 */ /* 0x000fe20002020000 */
[----:B------:R-:W-:Y:S01]  /*51d0*/  UMOV UR18, 0x0 ;  /* 0x0000000000127882 */ /* 0x000fe20000000000 */
[----:B------:R-:W-:Y:S01]  /*51e0*/  UMOV UR19, 0x10000000 ;  /* 0x1000000000137882 */ /* 0x000fe20000000000 */
[----:B------:R-:W-:Y:S01]  /*51f0*/  @!P4 R2UR UR9, R2 ;  /* 0x000000000209c2ca */ /* 0x000fe200000e0000 */
[----:B-1----:R-:W-:Y:S01]  /*5200*/  @!P4 IMAD.X R0, RZ, RZ, R31, P0 ;  /* 0x000000ffff00c224 */ /* 0x002fe200000e061f */
[----:B------:R-:W-:Y:S01]  /*5210*/  @!UP1 UIADD3 UR10, UPT, UPT, UR34, 0x60, URZ ;  /* 0x00000060220a9890 */ /* 0x000fe2000fffe0ff */
[----:B------:R-:W-:Y:S01]  /*5220*/  ISETP.NE.AND P0, PT, R28, 0x2, PT ;  /* 0x000000021c00780c */ /* 0x000fe20003f05270 */
[----:B------:R-:W-:Y:S01]  /*5230*/  UMOV UR11, UR35 ;  /* 0x00000023000b7c82 */ /* 0x000fe20008000000 */
[----:B------:R-:W-:Y:S01]  /*5240*/  UMOV UR12, UR36 ;  /* 0x00000024000c7c82 */ /* 0x000fe20008000000 */
[----:B------:R-:W-:Y:S01]  /*5250*/  @!P4 R2UR UR8, R0 ;  /* 0x000000000008c2ca */ /* 0x000fe200000e0000 */
[----:B------:R-:W-:Y:S01]  /*5260*/  IMAD.IADD R15, R10, 0x1, R90 ;  /* 0x000000010a0f7824 */ /* 0x000fe200078e025a */
[----:B------:R-:W-:Y:S01]  /*5270*/  @P3 R2UR UR36, R26 ;  /* 0x000000001a2432ca */ /* 0x000fe200000e0000 */
[----:B------:R-:W-:Y:S01]  /*5280*/  IMAD.IADD R14, R11, 0x1, R91 ;  /* 0x000000010b0e7824 */ /* 0x000fe200078e025b */
[----:B------:R-:W-:Y:S02]  /*5290*/  SEL R0, RZ, 0x1, P0 ;  /* 0x00000001ff007807 */ /* 0x000fe40000000000 */
[----:B------:R-:W-:Y:S01]  /*52a0*/  LOP3.LUT R29, R29, 0x1, RZ, 0x3c, !PT ;  /* 0x000000011d1d7812 */ /* 0x000fe200078e3cff */
[----:B------:R-:W-:Y:S01]  /*52b0*/  IMAD.U32 R8, RZ, RZ, UR9 ;  /* 0x00000009ff087e24 */ /* 0x000fe2000f8e00ff */
[----:B------:R-:W-:Y:S01]  /*52c0*/  @!UP1 UIADD3 UR9, UPT, UPT, UR6, 0x58, URZ ;  /* 0x0000005806099890 */ /* 0x000fe2000fffe0ff */
[----:B------:R-:W-:Y:S02]  /*52d0*/  LOP3.LUT R27, R27, R0, RZ, 0x3c, !PT ;  /* 0x000000001b1b7212 */ /* 0x000fe400078e3cff */
[----:B------:R-:W-:Y:S02]  /*52e0*/  SEL R28, R28, RZ, P0 ;  /* 0x000000ff1c1c7207 */ /* 0x000fe40000000000 */
[----:B------:R-:W-:Y:S01]  /*52f0*/  IMAD.U32 R9, RZ, RZ, UR8 ;  /* 0x00000008ff097e24 */ /* 0x000fe2000f8e00ff */
[----:B------:R-:W-:Y:S01]  /*5300*/  @!P4 R2UR UR14, R8 ;  /* 0x00000000080ec2ca */ /* 0x000fe200000e0000 */
[----:B------:R-:W-:Y:S01]  /*5310*/  @!UP1 UIADD3 UR8, UPT, UPT, UR6, 0x6200, URZ ;  /* 0x0000620006089890 */ /* 0x000fe2000fffe0ff */
[----:B------:R-:W-:Y:S02]  /*5320*/  VOTEU.ALL UP1, P4 ;  /* 0x0000000000ff7886 */ /* 0x000fe40002020000 */
[----:B------:R-:W-:Y:S11]  /*5330*/  @!P4 R2UR UR15, R9 ;  /* 0x00000000090fc2ca */ /* 0x000ff600000e0000 */
[----:B------:R-:W-:Y:S02]  /*5340*/  @!UPT UIADD3 URZ, UPT, UPT, URZ, URZ, URZ ;  /* 0x000000fffffff290 */ /* 0x000fe4000fffe0ff */
[----:B------:R2:W-:Y:S01]  /*5350*/  @!UP1 UTMALDG.3D [UR8], [UR14], desc[UR18] ;  /* 0x000012080e0095b4 */ /* 0x0005e20008011000 */
[----:B------:R2:W-:Y:S01]  /*5360*/  @!P4 SYNCS.ARRIVE.TRANS64.RED.A0TR RZ, [UR6+0x58], R25 ;  /* 0x00005819ffffc9a7 */ /* 0x0005e20008300406 */
[----:B------:R-:W-:Y:S01]  /*5370*/  UPLOP3.LUT UP1, UPT, UPT, UPT, UPT, 0x80, 0x8 ;  /* 0x000000000008789c */ /* 0x000fe20003f2f070 */
[----:B------:R-:W-:Y:S01]  /*5380*/  SYNCS.ARRIVE.TRANS64.RED.A1T0 RZ, [UR13], RZ ;  /* 0x000000ffffff79a7 */ /* 0x000fe2000810040d */
[----:B------:R-:W-:Y:S09]  /*5390*/  @P3 BRA `(.L_x_96) ;  /* 0xfffffff000a03947 */ /* 0x000ff2000383ffff */
[----:B------:R-:W-:-:S04]  /*53a0*/  SHF.L.U32 R2, R29, 0x1f, RZ ;  /* 0x0000001f1d027819 */ /* 0x000fc800000006ff */
[----:B------:R-:W1:Y:S02]  /*53b0*/  SYNCS.PHASECHK.TRANS64.TRYWAIT P0, [UR6+0x60], R2 ;  /* 0x00006002ff0075a7 */ /* 0x000e640008001106 */
[----:B-1----:R-:W-:Y:S05]  /*53c0*/  @!P0 BRA `(.L_x_97) ;  /* 0x0000004c00648947 */ /* 0x002fea0003800000 */
.L_x_190:
[----:B------:R-:W4:Y:S02]  /*53d0*/  SYNCS.PHASECHK.TRANS64.TRYWAIT P0, [UR6+0x68], R2 ;  /* 0x00006802ff0075a7 */ /* 0x000f240008001106 */
[----:B----4-:R-:W-:Y:S05]  /*53e0*/  @!P0 BRA `(.L_x_98) ;  /* 0x0000004c00748947 */ /* 0x010fea0003800000 */
.L_x_192:
[----:B------:R-:W4:Y:S02]  /*53f0*/  SYNCS.PHASECHK.TRANS64.TRYWAIT P0, [UR6+0x70], R2 ;  /* 0x00007002ff0075a7 */ /* 0x000f240008001106 */
[----:B----4-:R-:W-:Y:S05]  /*5400*/  @!P0 BRA `(.L_x_99) ;  /* 0x0000004c00848947 */ /* 0x010fea0003800000 */
.L_x_194:
[----:B-1----:R-:W-:-:S07]  /*5410*/  MOV R0, UR6 ;  /* 0x0000000600007c02 */ /* 0x002fce0008000f00 */
.L_x_100:
[----:B-1----:R-:W-:-:S04]  /*5420*/  SHF.L.U32 R2, R29, 0x1f, RZ ;  /* 0x0000001f1d027819 */ /* 0x002fc800000006ff */
[----:B------:R1:W4:Y:S03]  /*5430*/  SYNCS.PHASECHK.TRANS64.TRYWAIT P0, [R0+URZ+0x78], R2 ;  /* 0x00007802000075a7 */ /* 0x00032600080011ff */
[----:B----4-:R-:W-:Y:S05]  /*5440*/  @!P0 NANOSLEEP.SYNCS 0x989680 ;  /* 0x009896800000895d */ /* 0x010fea0003900000 */
[----:B------:R-:W4:Y:S02]  /*5450*/  @!P0 SYNCS.PHASECHK.TRANS64 P0, [R0+URZ+0x78], R2 ;  /* 0x00007802000085a7 */ /* 0x000f2400080010ff */
[----:B--2-4-:R-:W-:Y:S05]  /*5460*/  @P0 EXIT ;  /* 0x000000000000094d */ /* 0x014fea0003800000 */
[----:B------:R-:W-:Y:S05]  /*5470*/  BRA `(.L_x_100) ;  /* 0xfffffffc00e87947 */ /* 0x000fea000383ffff */
.L_x_85:
[----:B------:R-:W-:-:S06]  /*5480*/  UISETP.GE.AND UP1, UPT, UR10, 0x4, UPT ;  /* 0x000000040a00788c */ /* 0x000fcc000bf26270 */
[----:B------:R-:W-:-:S13]  /*5490*/  PLOP3.LUT P0, PT, PT, PT, UP1, 0x80, 0x8 ;  /* 0x000000000008781c */ /* 0x000fda0003f0f018 */
[----:B------:R-:W-:Y:S05]  /*54a0*/  @!P0 EXIT ;  /* 0x000000000000894d */ /* 0x000fea0003800000 */
[----:B------:R-:W-:Y:S01]  /*54b0*/  BAR.SYNC.DEFER_BLOCKING 0x6, 0xa0 ;  /* 0x0182800000007b1d */ /* 0x000fe20000010000 */
[C---:B------:R-:W-:Y:S01]  /*54c0*/  IMAD.SHL.U32 R2, R105.reuse, 0x20, RZ ;  /* 0x0000002069027824 */ /* 0x040fe200078e00ff */
[C---:B------:R-:W-:Y:S01]  /*54d0*/  SHF.L.U32 R46, R105.reuse, 0x10, RZ ;  /* 0x00000010692e7819 */ /* 0x040fe200000006ff */
[C---:B------:R-:W-:Y:S01]  /*54e0*/  IMAD.SHL.U32 R104, R105.reuse, 0x4, RZ ;  /* 0x0000000469687824 */ /* 0x040fe200078e00ff */
[C---:B------:R-:W-:Y:S01]  /*54f0*/  LOP3.LUT R106, R105.reuse, 0x60, RZ, 0xc0, !PT ;  /* 0x00000060696a7812 */ /* 0x040fe200078ec0ff */
[----:B------:R-:W-:Y:S01]  /*5500*/  HFMA2 R101, -RZ, RZ, 0, 5.9604644775390625e-08 ;  /* 0x00000001ff657431 */ /* 0x000fe200000001ff */
[----:B------:R-:W-:Y:S02]  /*5510*/  UMOV UR48, 0x400 ;  /* 0x0000040000307882 */ /* 0x000fe40000000000 */
[----:B------:R-:W1:Y:S01]  /*5520*/  LDC R95, c[0x0][0x370] ;  /* 0x0000dc00ff5f7b82 */ /* 0x000e620000000800 */
[----:B------:R-:W-:Y:S01]  /*5530*/  ULEA UR48, UR37, UR48, 0x18 ;  /* 0x0000003025307291 */ /* 0x000fe2000f8ec0ff */
[----:B------:R-:W-:Y:S01]  /*5540*/  LOP3.LUT R3, R2, 0xc0, RZ, 0xc0, !PT ;  /* 0x000000c002037812 */ /* 0x000fe200078ec0ff */
[----:B------:R-:W-:Y:S01]  /*5550*/  HFMA2 R99, -RZ, RZ, 0, 0 ;  /* 0x00000000ff637431 */ /* 0x000fe200000001ff */
[----:B------:R-:W-:Y:S01]  /*5560*/  LOP3.LUT R103, R105, 0x2, RZ, 0xc0, !PT ;  /* 0x0000000269677812 */ /* 0x000fe200078ec0ff */
[----:B------:R-:W-:Y:S01]  /*5570*/  UIADD3 UR4, UPT, UPT, UR48, 0x200, URZ ;  /* 0x0000020030047890 */ /* 0x000fe2000fffe0ff */
[----:B------:R-:W-:Y:S01]  /*5580*/  LOP3.LUT R104, R3, 0x18, R104, 0xf8, !PT ;  /* 0x0000001803687812 */ /* 0x000fe200078ef868 */
[----:B------:R-:W-:Y:S01]  /*5590*/  IMAD.MOV.U32 R45, RZ, RZ, RZ ;  /* 0x000000ffff2d7224 */ /* 0x000fe200078e00ff */
[----:B------:R-:W2:Y:S01]  /*55a0*/  LDC R42, c[0x0][0xb0c] ;  /* 0x0002c300ff2a7b82 */ /* 0x000ea20000000800 */
[----:B------:R-:W-:Y:S01]  /*55b0*/  LOP3.LUT R46, R46, 0x600000, RZ, 0xc0, !PT ;  /* 0x006000002e2e7812 */ /* 0x000fe200078ec0ff */
[----:B------:R-:W-:Y:S01]  /*55c0*/  IMAD.MOV.U32 R109, RZ, RZ, RZ ;  /* 0x000000ffff6d7224 */ /* 0x000fe200078e00ff */
[----:B------:R-:W-:Y:S01]  /*55d0*/  LOP3.LUT R104, R104, 0xf20, R2, 0xf8, !PT ;  /* 0x00000f2068687812 */ /* 0x000fe200078ef802 */
[----:B------:R-:W-:Y:S01]  /*55e0*/  IMAD.U32 R97, RZ, RZ, UR4 ;  /* 0x00000004ff617e24 */ /* 0x000fe2000f8e00ff */
[----:B------:R-:W-:Y:S01]  /*55f0*/  LOP3.LUT R105, R105, 0x4, RZ, 0xc0, !PT ;  /* 0x0000000469697812 */ /* 0x000fe200078ec0ff */
[----:B------:R-:W3:Y:S01]  /*5600*/  LDCU.64 UR52, c[0x0][0x348] ;  /* 0x00006900ff3477ac */ /* 0x000ee20008000a00 */
[----:B------:R-:W-:Y:S01]  /*5610*/  MOV R100, RZ ;  /* 0x000000ff00647202 */ /* 0x000fe20000000f00 */
[----:B------:R-:W4:Y:S01]  /*5620*/  LDC R93, c[0x0][0xb20] ;  /* 0x0002c800ff5d7b82 */ /* 0x000f220000000800 */
[----:B------:R-:W3:Y:S01]  /*5630*/  LDS R0, [UR48+0x140] ;  /* 0x00014030ff007984 */ /* 0x000ee20008000800 */
[----:B------:R-:W-:Y:S01]  /*5640*/  IMAD R104, R104, 0x2, R97 ;  /* 0x0000000268687824 */ /* 0x000fe200078e0261 */
[----:B------:R-:W1:Y:S03]  /*5650*/  LDCU.64 UR38, c[0x0][0x888] ;  /* 0x00011100ff2677ac */ /* 0x000e660008000a00 */
[--C-:B------:R-:W-:Y:S01]  /*5660*/  IMAD R103, R103, -0x10, R104.reuse ;  /* 0xfffffff067677824 */ /* 0x100fe200078e0268 */
[----:B------:R-:W1:Y:S01]  /*5670*/  LDCU.64 UR44, c[0x0][0x890] ;  /* 0x00011200ff2c77ac */ /* 0x000e620008000a00 */
[----:B------:R-:W1:Y:S01]  /*5680*/  LDC R41, c[0x0][0xb30] ;  /* 0x0002cc00ff297b82 */ /* 0x000e620000000800 */
[----:B------:R-:W-:Y:S01]  /*5690*/  IMAD R102, R105, -0x10, R104 ;  /* 0xfffffff069667824 */ /* 0x000fe200078e0268 */
[----:B------:R-:W-:Y:S01]  /*56a0*/  UMOV UR49, URZ ;  /* 0x000000ff00317c82 */ /* 0x000fe20008000000 */
[----:B------:R-:W-:-:S05]  /*56b0*/  UMOV UR51, URZ ;  /* 0x000000ff00337c82 */ /* 0x000fca0008000000 */
[----:B------:R-:W1:Y:S08]  /*56c0*/  LDC.64 R88, c[0x0][0xb10] ;  /* 0x0002c400ff587b82 */ /* 0x000e700000000a00 */
[----:B------:R-:W1:Y:S08]  /*56d0*/  LDC.64 R38, c[0x0][0xb18] ;  /* 0x0002c600ff267b82 */ /* 0x000e700000000a00 */
[----:B------:R-:W1:Y:S08]  /*56e0*/  LDC.64 R36, c[0x0][0xb28] ;  /* 0x0002ca00ff247b82 */ /* 0x000e700000000a00 */
[----:B------:R-:W1:Y:S01]  /*56f0*/  LDC.64 R86, c[0x0][0x8b0] ;  /* 0x00022c00ff567b82 */ /* 0x000e620000000a00 */
[----:B---3--:R-:W-:-:S07]  /*5700*/  IMAD.IADD R46, R0, 0x1, R46 ;  /* 0x00000001002e7824 */ /* 0x008fce00078e022e */
[----:B------:R-:W3:Y:S08]  /*5710*/  LDC.64 R84, c[0x0][0x8a8] ;  /* 0x00022a00ff547b82 */ /* 0x000ef00000000a00 */
[----:B--2-4-:R-:W1:Y:S02]  /*5720*/  LDC R94, c[0x0][0x374] ;  /* 0x0000dd00ff5e7b82 */ /* 0x014e640000000800 */
.L_x_144:
[----:B------:R-:W-:Y:S02]  /*5730*/  LEA R0, R109, UR48, 0x3 ;  /* 0x000000306d007c11 */ /* 0x000fe4000f8e18ff */
[----:B------:R-:W-:Y:S02]  /*5740*/  SHF.L.U32 R2, R99, 0x1f, RZ ;  /* 0x0000001f63027819 */ /* 0x000fe400000006ff */
[----:B-1----:R-:W-:Y:S02]  /*5750*/  LEA R16, R109, UR48, 0x4 ;  /* 0x000000306d107c11 */ /* 0x002fe4000f8e20ff */
[----:B------:R-:W2:Y:S02]  /*5760*/  SYNCS.PHASECHK.TRANS64.TRYWAIT P0, [R0+URZ+0x90], R2 ;  /* 0x00009002000075a7 */ /* 0x000ea400080011ff */
[----:B--23--:R-:W-:Y:S05]  /*5770*/  @!P0 BRA `(.L_x_101) ;  /* 0x0000004800c08947 */ /* 0x00cfea0003800000 */
.L_x_195:
[----:B------:R-:W4:Y:S01]  /*5780*/  LDC.64 R10, c[0x0][0xb10] ;  /* 0x0002c400ff0a7b82 */ /* 0x000f220000000a00 */
[----:B------:R-:W3:Y:S01]  /*5790*/  LDS.128 R16, [R16+0x120] ;  /* 0x0001200010107984 */ /* 0x000ee20000000c00 */
[----:B-1----:R-:W-:Y:S01]  /*57a0*/  ISETP.NE.AND P1, PT, R41, 0x1, PT ;  /* 0x000000012900780c */ /* 0x002fe20003f25270 */
[----:B--2---:R-:W-:Y:S01]  /*57b0*/  VIADD R0, R0, 0xa0 ;  /* 0x000000a000007836 */ /* 0x004fe20000000000 */
[----:B------:R-:W-:Y:S04]  /*57c0*/  ISETP.GE.AND P0, PT, R40, 0x1, PT ;  /* 0x000000012800780c */ /* 0x000fe80003f06270 */
[----:B------:R-:W1:Y:S01]  /*57d0*/  LDC.64 R8, c[0x0][0xb18] ;  /* 0x0002c600ff087b82 */ /* 0x000e620000000a00 */
[----:B------:R-:W-:Y:S01]  /*57e0*/  PRMT R0, RZ, 0x654, R0 ;  /* 0x00000654ff007816 */ /* 0x000fe20000000000 */
[----:B------:R-:W-:Y:S01]  /*57f0*/  @!PT LDS RZ, [RZ] ;  /* 0x00000000fffff984 */ /* 0x000fe20000000800 */
[----:B------:R-:W-:Y:S01]  /*5800*/  @!PT LDS RZ, [RZ] ;  /* 0x00000000fffff984 */ /* 0x000fe20000000800 */
[----:B------:R-:W-:Y:S01]  /*5810*/  @!PT LDS RZ, [RZ] ;  /* 0x00000000fffff984 */ /* 0x000fe20000000800 */
[----:B------:R-:W-:Y:S01]  /*5820*/  @!PT LDS RZ, [RZ] ;  /* 0x00000000fffff984 */ /* 0x000fe20000000800 */
[----:B------:R2:W-:Y:S06]  /*5830*/  MEMBAR.ALL.CTA ;  /* 0x0000000000007992 */ /* 0x0005ec0000008000 */
[----:B--2---:R-:W2:Y:S01]  /*5840*/  FENCE.VIEW.ASYNC.S ;  /* 0x00000000000073c6 */ /* 0x004ea20000000000 */
[----:B------:R-:W1:Y:S08]  /*5850*/  @!P1 LDC R12, c[0x0][0xb20] ;  /* 0x0002c800ff0c9b82 */ /* 0x000e700000000800 */
[----:B------:R-:W1:Y:S01]  /*5860*/  @!P1 LDC R7, c[0x0][0xb0c] ;  /* 0x0002c300ff079b82 */ /* 0x000e620000000800 */
[----:B--2---:R2:W-:Y:S01]  /*5870*/  SYNCS.ARRIVE.TRANS64.RED.A1T0 RZ, [R0+URZ], RZ ;  /* 0x000000ff00ff79a7 */ /* 0x0045e200081004ff */
[----:B---3--:R-:W-:Y:S04]  /*5880*/  LOP3.LUT P4, RZ, R18, 0x1, RZ, 0xc0, !PT ;  /* 0x0000000112ff7812 */ /* 0x008fe8000788c0ff */
[----:B------:R-:W-:Y:S09]  /*5890*/  P2R R107, PR, RZ, 0x10 ;  /* 0x00000010ff6b7803 */ /* 0x000ff20000000000 */
[----:B------:R-:W-:Y:S02]  /*58a0*/  @P4 MOV R44, R16 ;  /* 0x00000010002c4202 */ /* 0x000fe40000000f00 */
[----:B------:R-:W-:Y:S01]  /*58b0*/  @P4 LOP3.LUT R43, R17, 0xffff, RZ, 0xc0, !PT ;  /* 0x0000ffff112b4812 */ /* 0x000fe200078ec0ff */
[----:B--2-4-:R-:W-:Y:S06]  /*58c0*/  @!P0 BRA `(.L_x_102) ;  /* 0x0000000000a48947 */ /* 0x014fec0003800000 */
[----:B------:R-:W-:Y:S01]  /*58d0*/  IMAD.HI.U32 R0, R94, R39, RZ ;  /* 0x000000275e007227 */ /* 0x000fe200078e00ff */
[----:B------:R-:W-:Y:S02]  /*58e0*/  ISETP.NE.AND P0, PT, R38, 0x1, PT ;  /* 0x000000012600780c */ /* 0x000fe40003f05270 */
[----:B------:R-:W-:Y:S01]  /*58f0*/  ISETP.NE.AND P2, PT, R40, 0x1, PT ;  /* 0x000000012800780c */ /* 0x000fe20003f45270 */
[----:B------:R-:W-:Y:S01]  /*5900*/  IMAD.HI.U32 R4, R95, R88, RZ ;  /* 0x000000585f047227 */ /* 0x000fe200078e00ff */
[----:B------:R-:W-:Y:S02]  /*5910*/  SHF.R.U32.HI R0, RZ, R93, R0 ;  /* 0x0000005dff007219 */ /* 0x000fe40000011600 */
[----:B------:R-:W-:Y:S01]  /*5920*/  ISETP.NE.AND P3, PT, R42, 0x1, PT ;  /* 0x000000012a00780c */ /* 0x000fe20003f65270 */
[----:B------:R-:W-:Y:S01]  /*5930*/  IMAD.HI.U32 R6, R43, R39, RZ ;  /* 0x000000272b067227 */ /* 0x000fe200078e00ff */
[-C--:B------:R-:W-:Y:S02]  /*5940*/  SHF.R.U32.HI R4, RZ, R89.reuse, R4 ;  /* 0x00000059ff047219 */ /* 0x080fe40000011604 */
[----:B------:R-:W-:Y:S01]  /*5950*/  SEL R0, R94, R0, !P0 ;  /* 0x000000005e007207 */ /* 0x000fe20004000000 */
[----:B------:R-:W-:Y:S01]  /*5960*/  IMAD.HI.U32 R5, R44, R88, RZ ;  /* 0x000000582c057227 */ /* 0x000fe200078e00ff */
[----:B------:R-:W-:Y:S03]  /*5970*/  SEL R4, R95, R4, !P3 ;  /* 0x000000045f047207 */ /* 0x000fe60005800000 */
[-C--:B------:R-:W-:Y:S01]  /*5980*/  IMAD.HI.U32 R3, R0, R36.reuse, RZ ;  /* 0x0000002400037227 */ /* 0x080fe200078e00ff */
[----:B------:R-:W-:Y:S03]  /*5990*/  SHF.R.U32.HI R5, RZ, R89, R5 ;  /* 0x00000059ff057219 */ /* 0x000fe60000011605 */
[----:B------:R-:W-:Y:S01]  /*59a0*/  IMAD.HI.U32 R2, R4, R36, RZ ;  /* 0x0000002404027227 */ /* 0x000fe200078e00ff */
[----:B------:R-:W-:Y:S02]  /*59b0*/  @P2 SHF.R.U32.HI R0, RZ, R37, R3 ;  /* 0x00000025ff002219 */ /* 0x000fe40000011603 */
[----:B------:R-:W-:Y:S02]  /*59c0*/  SHF.R.U32.HI R3, RZ, R93, R6 ;  /* 0x0000005dff037219 */ /* 0x000fe40000011606 */
[----:B------:R-:W-:Y:S01]  /*59d0*/  @P2 SHF.R.U32.HI R4, RZ, R37, R2 ;  /* 0x00000025ff042219 */ /* 0x000fe20000011602 */
[----:B------:R-:W-:Y:S01]  /*59e0*/  IMAD R0, R40, R0, RZ ;  /* 0x0000000028007224 */ /* 0x000fe200078e02ff */
[----:B------:R-:W-:Y:S02]  /*59f0*/  SEL R3, R43, R3, !P0 ;  /* 0x000000032b037207 */ /* 0x000fe40004000000 */
[----:B------:R-:W-:Y:S01]  /*5a00*/  SEL R2, R44, R5, !P3 ;  /* 0x000000052c027207 */ /* 0x000fe20005800000 */
[----:B------:R-:W-:Y:S01]  /*5a10*/  IMAD R5, R40, R4, RZ ;  /* 0x0000000428057224 */ /* 0x000fe200078e02ff */
[C---:B------:R-:W-:Y:S01]  /*5a20*/  ISETP.GE.AND P0, PT, R3.reuse, R0, PT ;  /* 0x000000000300720c */ /* 0x040fe20003f06270 */
[C---:B------:R-:W-:Y:S03]  /*5a30*/  IMAD.HI.U32 R0, R3.reuse, R36, RZ ;  /* 0x0000002403007227 */ /* 0x040fe600078e00ff */
[C---:B------:R-:W-:Y:S02]  /*5a40*/  ISETP.GE.OR P0, PT, R2.reuse, R5, P0 ;  /* 0x000000050200720c */ /* 0x040fe40000706670 */
[----:B------:R-:W-:Y:S04]  /*5a50*/  SHF.R.U32.HI R0, RZ, R37, R0 ;  /* 0x00000025ff007219 */ /* 0x000fe80000011600 */
[C---:B------:R-:W-:Y:S05]  /*5a60*/  SEL R6, R3.reuse, R0, !P2 ;  /* 0x0000000003067207 */ /* 0x040fea0005000000 */
        /* <DEDUP_REMOVED lines=14> */
[----:B------:R-:W-:Y:S07]  /*5b50*/  IMAD R43, R3, R38, R43 ;  /* 0x00000026032b7224 */ /* 0x000fee00078e022b */
.L_x_102:
[----:B-1----:R-:W-:Y:S01]  /*5b60*/  @!P1 ISETP.NE.AND P0, PT, R8, 0x1, PT ;  /* 0x000000010800980c */ /* 0x002fe20003f05270 */
[----:B------:R-:W-:Y:S01]  /*5b70*/  @!P1 IMAD.HI.U32 R2, R43, R9, RZ ;  /* 0x000000092b029227 */ /* 0x000fe200078e00ff */
[----:B------:R-:W-:Y:S01]  /*5b80*/  R2UR UR42, R14 ;  /* 0x000000000e2a72ca */ /* 0x000fe200000e0000 */
[----:B------:R-:W-:Y:S01]  /*5b90*/  BSSY.RECONVERGENT B6, `(.L_x_103) ;  /* 0x0000031000067945 */ /* 0x000fe20003800200 */
[----:B------:R-:W-:Y:S01]  /*5ba0*/  R2UR UR41, R15 ;  /* 0x000000000f2972ca */ /* 0x000fe200000e0000 */
[C---:B------:R-:W-:Y:S01]  /*5bb0*/  @!P1 IMAD.HI.U32 R0, R44.reuse, R10, RZ ;  /* 0x0000000a2c009227 */ /* 0x040fe200078e00ff */
[----:B------:R-:W-:Y:S02]  /*5bc0*/  @!P1 SHF.R.U32.HI R2, RZ, R12, R2 ;  /* 0x0000000cff029219 */ /* 0x000fe40000011602 */
[----:B------:R-:W-:Y:S01]  /*5bd0*/  @!P1 ISETP.NE.AND P2, PT, R7, 0x1, PT ;  /* 0x000000010700980c */ /* 0x000fe20003f45270 */
[----:B------:R-:W-:Y:S01]  /*5be0*/  VIADD R109, R109, 0x1 ;  /* 0x000000016d6d7836 */ /* 0x000fe20000000000 */
[----:B------:R-:W-:Y:S02]  /*5bf0*/  @!P1 SEL R2, R43, R2, !P0 ;  /* 0x000000022b029207 */ /* 0x000fe40004000000 */
[----:B------:R-:W-:Y:S02]  /*5c00*/  @!P1 SHF.R.U32.HI R0, RZ, R11, R0 ;  /* 0x0000000bff009219 */ /* 0x000fe40000011600 */
[----:B------:R-:W-:Y:S01]  /*5c10*/  LOP3.LUT P0, RZ, R97, 0x1b0, RZ, 0xc0, !PT ;  /* 0x000001b061ff7812 */ /* 0x000fe2000780c0ff */
[----:B------:R-:W-:Y:S01]  /*5c20*/  USHF.L.U32 UR42, UR42, 0x7, URZ ;  /* 0x000000072a2a7899 */ /* 0x000fe200080006ff */
[----:B------:R-:W-:Y:S01]  /*5c30*/  @!P1 SEL R3, R44, R0, !P2 ;  /* 0x000000002c039207 */ /* 0x000fe20005000000 */
[----:B------:R-:W-:Y:S01]  /*5c40*/  USHF.L.U32 UR41, UR41, 0x7, URZ ;  /* 0x0000000729297899 */ /* 0x000fe200080006ff */
[----:B------:R-:W-:Y:S03]  /*5c50*/  @P4 SHF.R.U32.HI R98, RZ, 0x10, R17 ;  /* 0x00000010ff624819 */ /* 0x000fe60000011611 */
[----:B------:R-:W-:Y:S02]  /*5c60*/  @!P1 IMAD.IADD R0, R2, 0x1, -R3 ;  /* 0x0000000102009824 */ /* 0x000fe400078e0a03 */
[----:B------:R-:W-:Y:S02]  /*5c70*/  @!P1 IMAD.IADD R2, R3, 0x1, -R2 ;  /* 0x0000000103029824 */ /* 0x000fe400078e0a02 */
[----:B------:R-:W-:Y:S02]  /*5c80*/  @!P1 IMAD R44, R0, R7, R44 ;  /* 0x00000007002c9224 */ /* 0x000fe400078e022c */
[----:B------:R-:W-:Y:S01]  /*5c90*/  @!P1 IMAD R43, R2, R8, R43 ;  /* 0x00000008022b9224 */ /* 0x000fe200078e022b */
[----:B------:R-:W-:Y:S06]  /*5ca0*/  @!P0 BRA `(.L_x_104) ;  /* 0x00000000007c8947 */ /* 0x000fec0003800000 */
[----:B------:R-:W1:Y:S01]  /*5cb0*/  LDCU.64 UR8, c[0x4][0x80] ;  /* 0x01001000ff0877ac */ /* 0x000e620008000a00 */
[----:B------:R-:W-:Y:S01]  /*5cc0*/  MOV R2, 0x0 ;  /* 0x0000000000027802 */ /* 0x000fe20000000f00 */
[----:B------:R-:W-:Y:S02]  /*5cd0*/  HFMA2 R12, -RZ, RZ, 0, 5.9604644775390625e-08 ;  /* 0x00000001ff0c7431 */ /* 0x000fe400000001ff */
[----:B------:R-:W-:Y:S01]  /*5ce0*/  IMAD.MOV.U32 R8, RZ, RZ, 0x70 ;  /* 0x00000070ff087424 */ /* 0x000fe200078e00ff */
[----:B------:R2:W3:Y:S01]  /*5cf0*/  LDC.64 R14, c[0x4][R2] ;  /* 0x01000000020e7b82 */ /* 0x0004e20000000a00 */
[----:B------:R-:W4:Y:S01]  /*5d00*/  LDCU.64 UR6, c[0x4][0x88] ;  /* 0x01001100ff0677ac */ /* 0x000f220008000a00 */
[----:B------:R-:W-:Y:S01]  /*5d10*/  IMAD.MOV.U32 R13, RZ, RZ, RZ ;  /* 0x000000ffff0d7224 */ /* 0x000fe200078e00ff */
[----:B------:R-:W2:Y:S01]  /*5d20*/  LDCU.64 UR4, c[0x4][0x8] ;  /* 0x01000100ff0477ac */ /* 0x000ea20008000a00 */
[----:B-1----:R-:W-:Y:S01]  /*5d30*/  MOV R5, UR9 ;  /* 0x0000000900057c02 */ /* 0x002fe20008000f00 */
[----:B------:R-:W-:Y:S01]  /*5d40*/  IMAD.U32 R4, RZ, RZ, UR8 ;  /* 0x00000008ff047e24 */ /* 0x000fe2000f8e00ff */
[----:B----4-:R-:W-:Y:S01]  /*5d50*/  MOV R7, UR7 ;  /* 0x0000000700077c02 */ /* 0x010fe20008000f00 */
[----:B------:R-:W-:Y:S01]  /*5d60*/  IMAD.U32 R6, RZ, RZ, UR6 ;  /* 0x00000006ff067e24 */ /* 0x000fe2000f8e00ff */
[----:B--2---:R-:W-:Y:S01]  /*5d70*/  MOV R11, UR5 ;  /* 0x00000005000b7c02 */ /* 0x004fe20008000f00 */
[----:B------:R-:W-:Y:S02]  /*5d80*/  IMAD.U32 R10, RZ, RZ, UR4 ;  /* 0x00000004ff0a7e24 */ /* 0x000fe4000f8e00ff */
[----:B------:R-:W-:Y:S07]  /*5d90*/  LEPC R20, `(.L_x_105) ;  /* 0x000000001014794e */ /* 0x000fee0000000000 */
[----:B---3-5:R-:W-:Y:S05]  /*5da0*/  CALL.ABS.NOINC R14 ;  /* 0x000000000e007343 */ /* 0x028fea0003c00000 */
.L_x_105:
[----:B------:R-:W1:Y:S01]  /*5db0*/  LDCU.64 UR8, c[0x4][0x80] ;  /* 0x01001000ff0877ac */ /* 0x000e620008000a00 */
[----:B------:R-:W2:Y:S01]  /*5dc0*/  LDC.64 R2, c[0x4][R2] ;  /* 0x0100000002027b82 */ /* 0x000ea20000000a00 */
[----:B------:R-:W-:Y:S02]  /*5dd0*/  HFMA2 R12, -RZ, RZ, 0, 5.9604644775390625e-08 ;  /* 0x00000001ff0c7431 */ /* 0x000fe400000001ff */
[----:B------:R-:W-:Y:S02]  /*5de0*/  IMAD.MOV.U32 R8, RZ, RZ, 0x70 ;  /* 0x00000070ff087424 */ /* 0x000fe400078e00ff */
[----:B------:R-:W-:Y:S01]  /*5df0*/  IMAD.MOV.U32 R13, RZ, RZ, RZ ;  /* 0x000000ffff0d7224 */ /* 0x000fe200078e00ff */
[----:B------:R-:W3:Y:S01]  /*5e00*/  LDCU.64 UR6, c[0x4][0x88] ;  /* 0x01001100ff0677ac */ /* 0x000ee20008000a00 */
[----:B------:R-:W4:Y:S01]  /*5e10*/  LDCU.64 UR4, c[0x4][0x8] ;  /* 0x01000100ff0477ac */ /* 0x000f220008000a00 */
[----:B-1----:R-:W-:Y:S02]  /*5e20*/  MOV R4, UR8 ;  /* 0x0000000800047c02 */ /* 0x002fe40008000f00 */
[----:B------:R-:W-:Y:S02]  /*5e30*/  MOV R5, UR9 ;  /* 0x0000000900057c02 */ /* 0x000fe40008000f00 */
[----:B---3--:R-:W-:Y:S01]  /*5e40*/  MOV R7, UR7 ;  /* 0x0000000700077c02 */ /* 0x008fe20008000f00 */
[----:B------:R-:W-:Y:S01]  /*5e50*/  IMAD.U32 R6, RZ, RZ, UR6 ;  /* 0x00000006ff067e24 */ /* 0x000fe2000f8e00ff */
[----:B----4-:R-:W-:Y:S01]  /*5e60*/  MOV R11, UR5 ;  /* 0x00000005000b7c02 */ /* 0x010fe20008000f00 */
[----:B------:R-:W-:Y:S02]  /*5e70*/  IMAD.U32 R10, RZ, RZ, UR4 ;  /* 0x00000004ff0a7e24 */ /* 0x000fe4000f8e00ff */
[----:B------:R-:W-:Y:S07]  /*5e80*/  LEPC R20, `(.L_x_104) ;  /* 0x000000001014794e */ /* 0x000fee0000000000 */
[----:B--2---:R-:W-:Y:S05]  /*5e90*/  CALL.ABS.NOINC R2 ;  /* 0x0000000002007343 */ /* 0x004fea0003c00000 */
.L_x_104:
[----:B------:R-:W-:Y:S05]  /*5ea0*/  BSYNC.RECONVERGENT B6 ;  /* 0x0000000000067941 */ /* 0x000fea0003800200 */
.L_x_103:
[----:B------:R-:W-:Y:S01]  /*5eb0*/  ISETP.NE.U32.AND P4, PT, R86, RZ, PT ;  /* 0x000000ff5600720c */ /* 0x000fe20003f85070 */
[----:B------:R-:W-:Y:S01]  /*5ec0*/  UISETP.NE.AND UP2, UPT, UR50, URZ, UPT ;  /* 0x000000ff3200728c */ /* 0x000fe2000bf45270 */
[----:B------:R-:W-:Y:S01]  /*5ed0*/  ISETP.NE.U32.AND P2, PT, RZ, UR38, PT ;  /* 0x00000026ff007c0c */ /* 0x000fe2000bf45070 */
[----:B------:R-:W-:Y:S01]  /*5ee0*/  UISETP.NE.U32.AND UP1, UPT, UR44, URZ, UPT ;  /* 0x000000ff2c00728c */ /* 0x000fe2000bf25070 */
[----:B------:R-:W-:Y:S01]  /*5ef0*/  ISETP.NE.AND.EX P4, PT, R87, RZ, PT, P4 ;  /* 0x000000ff5700720c */ /* 0x000fe20003f85340 */
[----:B------:R-:W-:Y:S01]  /*5f00*/  UPLOP3.LUT UP0, UPT, UPT, UPT, UPT, 0x40, 0x4 ;  /* 0x000000000004789c */ /* 0x000fe20003f0e870 */
[----:B------:R-:W-:Y:S01]  /*5f10*/  ISETP.NE.AND.EX P2, PT, RZ, UR39, PT, P2 ;  /* 0x00000027ff007c0c */ /* 0x000fe2000bf45320 */
[----:B------:R-:W-:Y:S01]  /*5f20*/  UISETP.NE.AND.EX UP1, UPT, UR45, URZ, UPT, UP1 ;  /* 0x000000ff2d00728c */ /* 0x000fe2000bf25310 */
[----:B------:R-:W-:Y:S04]  /*5f30*/  PLOP3.LUT P1, PT, PT, PT, UP2, 0x80, 0x8 ;  /* 0x000000000008781c */ /* 0x000fe80003f2f028 */
[----:B------:R-:W-:Y:S06]  /*5f40*/  @UP2 UPLOP3.LUT UP0, UPT, UPT, UPT, UP1, 0x80, 0x8 ;  /* 0x000000000008289c */ /* 0x000fec0003f0f010 */
[----:B------:R-:W-:Y:S01]  /*5f50*/  PLOP3.LUT P0, PT, PT, PT, UP0, 0x80, 0x8 ;  /* 0x000000000008781c */ /* 0x000fe20003f0f008 */
[----:B------:R-:W-:Y:S01]  /*5f60*/  @!UPT UIADD3 URZ, UPT, UPT, URZ, URZ, URZ ;  /* 0x000000fffffff290 */ /* 0x000fe2000fffe0ff */
[----:B------:R-:W-:Y:S11]  /*5f70*/  BRA.U !UP1, `(.L_x_106) ;  /* 0x0000000109387547 */ /* 0x000ff6000b800000 */
[----:B------:R-:W-:Y:S01]  /*5f80*/  UISETP.NE.U32.AND UP0, UPT, UR38, URZ, UPT ;  /* 0x000000ff2600728c */ /* 0x000fe2000bf05070 */
[----:B------:R-:W-:Y:S02]  /*5f90*/  HFMA2 R0, -RZ, RZ, 0, 5.9604644775390625e-08 ;  /* 0x00000001ff007431 */ /* 0x000fe400000001ff */
[----:B------:R-:W-:Y:S01]  /*5fa0*/  IMAD.MOV.U32 R92, RZ, RZ, 0x1 ;  /* 0x00000001ff5c7424 */ /* 0x000fe200078e00ff */
[----:B------:R-:W-:Y:S06]  /*5fb0*/  UISETP.NE.AND.EX UP0, UPT, UR39, URZ, UPT, UP0 ;  /* 0x000000ff2700728c */ /* 0x000fec000bf05300 */
[----:B------:R-:W-:Y:S05]  /*5fc0*/  PLOP3.LUT P3, PT, PT, PT, UP0, 0x80, 0x8 ;  /* 0x000000000008781c */ /* 0x000fea0003f6f008 */
[----:B------:R-:W1:Y:S01]  /*5fd0*/  @UP0 LDCU.64 UR6, c[0x0][0x888] ;  /* 0x00011100ff0607ac */ /* 0x000e620008000a00 */
[----:B------:R-:W-:Y:S07]  /*5fe0*/  @UP0 UIMAD UR4, UR36, UR44, URZ ;  /* 0x0000002c240402a4 */ /* 0x000fee000f8e02ff */
[----:B------:R-:W-:Y:S01]  /*5ff0*/  @!P3 PRMT R92, R0, 0x7610, R92 ;  /* 0x00007610005cb816 */ /* 0x000fe2000000005c */
[----:B-1----:R-:W-:Y:S03]  /*6000*/  @UP0 UIMAD.WIDE UR6, UR4, 0x4, UR6 ;  /* 0x00000004040608a5 */ /* 0x002fe6000f8e0206 */
[----:B------:R-:W1:Y:S03]  /*6010*/  @!UP0 LDCU UR4, c[0x0][0x880] ;  /* 0x00011000ff0487ac */ /* 0x000e660008000800 */
[----:B------:R-:W-:Y:S01]  /*6020*/  IMAD.U32 R2, RZ, RZ, UR6 ;  /* 0x00000006ff027e24 */ /* 0x000fe2000f8e00ff */
[----:B------:R-:W-:Y:S05]  /*6030*/  MOV R3, UR7 ;  /* 0x0000000700037c02 */ /* 0x000fea0008000f00 */
[----:B-----5:R2:W5:Y:S02]  /*6040*/  @P3 LDG.E R49, desc[UR46][R2.64] ;  /* 0x0000002e02313981 */ /* 0x020564000c1e1900 */
[----:B-12---:R-:W-:Y:S02]  /*6050*/  @!P3 IMAD.U32 R49, RZ, RZ, UR4 ;  /* 0x00000004ff31be24 */ /* 0x006fe4000f8e00ff */
.L_x_106:
[----:B------:R-:W-:Y:S05]  /*6060*/  @!P4 BRA `(.L_x_107) ;  /* 0x000000000020c947 */ /* 0x000fea0003800000 */
[----:B------:R-:W-:Y:S04]  /*6070*/  ISETP.NE.U32.AND P3, PT, R84, RZ, PT ;  /* 0x000000ff5400720c */ /* 0x000fe80003f65070 */
[----:B------:R-:W-:Y:S11]  /*6080*/  ISETP.NE.AND.EX P3, PT, R85, RZ, PT, P3 ;  /* 0x000000ff5500720c */ /* 0x000ff60003f65330 */
[----:B------:R-:W-:Y:S02]  /*6090*/  @!UPT UIADD3 URZ, UPT, UPT, URZ, URZ, URZ ;  /* 0x000000fffffff290 */ /* 0x000fe4000fffe0ff */
[----:B------:R-:W1:Y:S01]  /*60a0*/  @P3 LDC.64 R2, c[0x0][0x8a8] ;  /* 0x00022a00ff023b82 */ /* 0x000e620000000a00 */
[----:B------:R-:W-:Y:S04]  /*60b0*/  @P3 IMAD R0, R86, UR36, RZ ;  /* 0x0000002456003c24 */ /* 0x000fe8000f8e02ff */
[----:B-1----:R-:W-:Y:S05]  /*60c0*/  @P3 IMAD.WIDE R2, R0, 0x4, R2 ;  /* 0x0000000400023825 */ /* 0x002fea00078e0202 */
[----:B-----5:R1:W5:Y:S02]  /*60d0*/  @P3 LDG.E R47, desc[UR46][R2.64] ;  /* 0x0000002e022f3981 */ /* 0x020364000c1e1900 */
[----:B-1----:R-:W2:Y:S02]  /*60e0*/  @!P3 LDC R47, c[0x0][0x8a0] ;  /* 0x00022800ff2fbb82 */ /* 0x002ea40000000800 */
.L_x_107:
[----:B-----5:R-:W-:Y:S01]  /*60f0*/  FSETP.NEU.AND P3, PT, R49, RZ, PT ;  /* 0x000000ff3100720b */ /* 0x020fe20003f6d000 */
[----:B------:R-:W-:Y:S01]  /*6100*/  BSSY B1, `(.L_x_108) ;  /* 0x0000039000017945 */ /* 0x000fe20003800000 */
[----:B------:R-:W-:Y:S01]  /*6110*/  SEL R3, RZ, 0xffffffff, P2 ;  /* 0xffffffffff037807 */ /* 0x000fe20001000000 */
[----:B------:R-:W-:Y:S01]  /*6120*/  IMAD.MOV.U32 R61, RZ, RZ, 0x1 ;  /* 0x00000001ff3d7424 */ /* 0x000fe200078e00ff */
[----:B------:R-:W-:Y:S01]  /*6130*/  @P1 LOP3.LUT P2, RZ, R92, 0xff, RZ, 0xc0, !PT ;  /* 0x000000ff5cff1812 */ /* 0x000fe2000784c0ff */
[----:B------:R-:W-:Y:S01]  /*6140*/  IMAD R48, R45, 0x80, R46 ;  /* 0x000000802d307824 */ /* 0x000fe200078e022e */
[----:B------:R-:W-:Y:S01]  /*6150*/  @P1 SEL R0, RZ, 0xffffffff, P3 ;  /* 0xffffffffff001807 */ /* 0x000fe20001800000 */
[----:B------:R-:W-:Y:S01]  /*6160*/  IMAD R110, R105, -0x10, R103 ;  /* 0xfffffff0696e7824 */ /* 0x000fe200078e0267 */
[----:B------:R-:W-:Y:S01]  /*6170*/  LOP3.LUT R101, R101, 0x1, RZ, 0x3c, !PT ;  /* 0x0000000165657812 */ /* 0x000fe200078e3cff */
[----:B------:R-:W-:Y:S01]  /*6180*/  IMAD.MOV.U32 R60, RZ, RZ, RZ ;  /* 0x000000ffff3c7224 */ /* 0x000fe200078e00ff */
[----:B------:R-:W-:Y:S02]  /*6190*/  @P0 SEL R0, R3, R0, !P2 ;  /* 0x0000000003000207 */ /* 0x000fe40005000000 */
[----:B------:R-:W-:Y:S02]  /*61a0*/  CS2R R82, SRZ ;  /* 0x0000000000527805 */ /* 0x000fe4000001ff00 */
[----:B------:R-:W-:Y:S02]  /*61b0*/  LEA R112, R45, UR48, 0x3 ;  /* 0x000000302d707c11 */ /* 0x000fe4000f8e18ff */
[----:B------:R-:W-:Y:S02]  /*61c0*/  CS2R R80, SRZ ;  /* 0x0000000000507805 */ /* 0x000fe4000001ff00 */
[----:B------:R-:W-:Y:S02]  /*61d0*/  @P1 LOP3.LUT R0, R0, 0x1, RZ, 0xc0, !PT ;  /* 0x0000000100001812 */ /* 0x000fe400078ec0ff */
[----:B------:R-:W-:Y:S02]  /*61e0*/  CS2R R74, SRZ ;  /* 0x00000000004a7805 */ /* 0x000fe4000001ff00 */
[----:B------:R-:W-:Y:S02]  /*61f0*/  PLOP3.LUT P2, PT, PT, PT, UP1, 0x80, 0x8 ;  /* 0x000000000008781c */ /* 0x000fe40003f4f018 */
[----:B------:R-:W-:Y:S02]  /*6200*/  CS2R R72, SRZ ;  /* 0x0000000000487805 */ /* 0x000fe4000001ff00 */
[----:B------:R-:W-:Y:S02]  /*6210*/  ISETP.NE.U32.OR P5, PT, R0, 0x1, !P1 ;  /* 0x000000010000780c */ /* 0x000fe40004fa5470 */
[----:B------:R-:W-:Y:S02]  /*6220*/  CS2R R66, SRZ ;  /* 0x0000000000427805 */ /* 0x000fe4000001ff00 */
[----:B------:R-:W-:Y:S02]  /*6230*/  LOP3.LUT P4, R108, R92, 0xff, RZ, 0xc0, !PT ;  /* 0x000000ff5c6c7812 */ /* 0x000fe4000788c0ff */
[----:B------:R-:W-:Y:S02]  /*6240*/  CS2R R64, SRZ ;  /* 0x0000000000407805 */ /* 0x000fe4000001ff00 */
[----:B------:R-:W-:Y:S02]  /*6250*/  SEL R2, RZ, 0xffffffff, P3 ;  /* 0xffffffffff027807 */ /* 0x000fe40001800000 */
[----:B------:R-:W-:Y:S02]  /*6260*/  CS2R R58, SRZ ;  /* 0x00000000003a7805 */ /* 0x000fe4000001ff00 */
[----:B------:R-:W-:Y:S02]  /*6270*/  P2R R111, PR, RZ, 0x20 ;  /* 0x00000020ff6f7803 */ /* 0x000fe40000000000 */
[----:B------:R-:W-:Y:S02]  /*6280*/  CS2R R56, SRZ ;  /* 0x0000000000387805 */ /* 0x000fe4000001ff00 */
[----:B------:R-:W-:Y:S02]  /*6290*/  @P2 SEL R2, R3, R2, !P4 ;  /* 0x0000000203022207 */ /* 0x000fe40006000000 */
[----:B------:R-:W-:Y:S02]  /*62a0*/  @P5 SHF.L.U32 R0, R101, 0x1f, RZ ;  /* 0x0000001f65005819 */ /* 0x000fe400000006ff */
[----:B------:R-:W-:Y:S02]  /*62b0*/  LOP3.LUT R2, R2, 0x1, RZ, 0xc0, !PT ;  /* 0x0000000102027812 */ /* 0x000fe400078ec0ff */
[----:B------:R1:W3:Y:S02]  /*62c0*/  @P5 SYNCS.PHASECHK.TRANS64.TRYWAIT P1, [UR48+0x40], R0 ;  /* 0x00004000ff0055a7 */ /* 0x0002e40008021130 */
[----:B------:R-:W-:Y:S04]  /*62d0*/  ISETP.NE.U32.AND P2, PT, R2, 0x1, PT ;  /* 0x000000010200780c */ /* 0x000fe80003f45070 */
[----:B------:R-:W-:Y:S02]  /*62e0*/  P2R R62, PR, RZ, 0x4 ;  /* 0x00000004ff3e7803 */ /* 0x000fe40000000000 */
[----:B-1----:R-:W-:Y:S04]  /*62f0*/  SHF.L.U32 R0, R100, 0x1f, RZ ;  /* 0x0000001f64007819 */ /* 0x002fe800000006ff */
[----:B------:R1:W4:Y:S01]  /*6300*/  SYNCS.PHASECHK.TRANS64.TRYWAIT P0, [R112+URZ+0xb0], R0 ;  /* 0x0000b000700075a7 */ /* 0x00032200080011ff */
[----:B---3--:R-:W-:Y:S01]  /*6310*/  @P5 SEL R61, RZ, 0x1, !P1 ;  /* 0x00000001ff3d5807 */ /* 0x008fe20004800000 */
[----:B-1----:R-:W-:Y:S06]  /*6320*/  @!P5 BRA `(.L_x_109) ;  /* 0x000000000058d947 */ /* 0x002fec0003800000 */
[----:B------:R-:W-:Y:S01]  /*6330*/  IMAD.MOV.U32 R83, RZ, RZ, RZ ;  /* 0x000000ffff537224 */ /* 0x000fe200078e00ff */
[----:B------:R-:W-:Y:S01]  /*6340*/  ISETP.NE.AND P1, PT, R61, RZ, PT ;  /* 0x000000ff3d00720c */ /* 0x000fe20003f25270 */
[----:B------:R-:W-:Y:S01]  /*6350*/  BSSY B0, `(.L_x_110) ;  /* 0x000000c000007945 */ /* 0x000fe20003800000 */
[----:B------:R-:W-:Y:S02]  /*6360*/  CS2R R58, SRZ ;  /* 0x00000000003a7805 */ /* 0x000fe4000001ff00 */
[----:B------:R-:W-:Y:S02]  /*6370*/  CS2R R56, SRZ ;  /* 0x0000000000387805 */ /* 0x000fe4000001ff00 */
[----:B------:R-:W-:Y:S02]  /*6380*/  CS2R R66, SRZ ;  /* 0x0000000000427805 */ /* 0x000fe4000001ff00 */
[----:B------:R-:W-:Y:S02]  /*6390*/  CS2R R64, SRZ ;  /* 0x0000000000407805 */ /* 0x000fe4000001ff00 */
[----:B------:R-:W-:Y:S02]  /*63a0*/  CS2R R74, SRZ ;  /* 0x00000000004a7805 */ /* 0x000fe4000001ff00 */
[----:B------:R-:W-:Y:S02]  /*63b0*/  CS2R R72, SRZ ;  /* 0x0000000000487805 */ /* 0x000fe4000001ff00 */
[----:B------:R-:W-:Y:S01]  /*63c0*/  CS2R R80, SRZ ;  /* 0x0000000000507805 */ /* 0x000fe2000001ff00 */
[----:B------:R-:W-:Y:S06]  /*63d0*/  @P1 BRA `(.L_x_111) ;  /* 0x00000000000c1947 */ /* 0x000fec0003800000 */
[----:B------:R-:W-:Y:S04]  /*63e0*/  SHF.L.U32 R3, R101, 0x1f, RZ ;  /* 0x0000001f65037819 */ /* 0x000fe800000006ff */
[----:B------:R-:W1:Y:S02]  /*63f0*/  SYNCS.PHASECHK.TRANS64.TRYWAIT P1, [UR48+0x40], R3 ;  /* 0x00004003ff0075a7 */ /* 0x000e640008021130 */
[----:B-1----:R-:W-:Y:S05]  /*6400*/  @!P1 BRA `(.L_x_112) ;  /* 0x0000003c00b09947 */ /* 0x002fea0003800000 */
.L_x_111:
[----:B------:R-:W-:Y:S05]  /*6410*/  BSYNC B0 ;  /* 0x0000000000007941 */ /* 0x000fea0003800000 */
.L_x_110:
[----:B------:R-:W-:Y:S01]  /*6420*/  ISETP.NE.AND P1, PT, R62, RZ, PT ;  /* 0x000000ff3e00720c */ /* 0x000fe20003f25270 */
[----:B------:R-:W-:Y:S11]  /*6430*/  HFMA2 R60, -RZ, RZ, 0, 5.9604644775390625e-08 ;  /* 0x00000001ff3c7431 */ /* 0x000ff600000001ff */
[----:B------:R-:W-:Y:S01]  /*6440*/  @!UPT UIADD3 URZ, UPT, UPT, URZ, URZ, URZ ;  /* 0x000000fffffff290 */ /* 0x000fe2000fffe0ff */
[----:B------:R3:W1:Y:S04]  /*6450*/  @P1 LDS.128 R56, [R104] ;  /* 0x0000000068381984 */ /* 0x0006680000000c00 */
[----:B------:R3:W1:Y:S04]  /*6460*/  @P1 LDS.128 R64, [R103+0x10] ;  /* 0x0000100067401984 */ /* 0x0006680000000c00 */
[----:B------:R3:W1:Y:S04]  /*6470*/  @P1 LDS.128 R72, [R102+0x20] ;  /* 0x0000200066481984 */ /* 0x0006680000000c00 */
[----:B------:R3:W1:Y:S02]  /*6480*/  @P1 LDS.128 R80, [R110+0x30] ;  /* 0x000030006e501984 */ /* 0x0006640000000c00 */
.L_x_109:
[----:B------:R-:W-:Y:S05]  /*6490*/  BSYNC B1 ;  /* 0x0000000000017941 */ /* 0x000fea0003800000 */
.L_x_108:
[----:B-1----:R-:W-:Y:S04]  /*64a0*/  SHF.R.U32.HI R2, RZ, 0x15, R48 ;  /* 0x00000015ff027819 */ /* 0x002fe80000011630 */
[----:B------:R-:W-:Y:S01]  /*64b0*/  LOP3.LUT P1, RZ, R2, 0x3, R96, 0x48, !PT ;  /* 0x0000000302ff7812 */ /* 0x000fe20007824860 */
[----:B------:R-:W-:Y:S01]  /*64c0*/  @!UPT UIADD3 URZ, UPT, UPT, URZ, URZ, URZ ;  /* 0x000000fffffff290 */ /* 0x000fe2000fffe0ff */
[----:B----4-:R-:W-:Y:S11]  /*64d0*/  @P0 BRA `(.L_x_113) ;  /* 0x0000000000080947 */ /* 0x010ff60003800000 */
[----:B------:R-:W1:Y:S02]  /*64e0*/  SYNCS.PHASECHK.TRANS64.TRYWAIT P0, [R112+URZ+0xb0], R0 ;  /* 0x0000b000700075a7 */ /* 0x000e6400080011ff */
[----:B-1----:R-:W-:Y:S05]  /*64f0*/  @!P0 BRA `(.L_x_114) ;  /* 0x0000003c008c8947 */ /* 0x002fea0003800000 */
.L_x_113:
[----:B------:R-:W-:Y:S05]  /*6500*/  @!P1 BRA `(.L_x_115) ;  /* 0x0000000000409947 */ /* 0x000fea0003800000 */
[----:B------:R-:W4:Y:S01]  /*6510*/  LDCU.64 UR8, c[0x4][0x70] ;  /* 0x01000e00ff0877ac */ /* 0x000f220008000a00 */
[----:B------:R-:W-:Y:S01]  /*6520*/  MOV R3, 0x0 ;  /* 0x0000000000037802 */ /* 0x000fe20000000f00 */
[----:B------:R-:W-:Y:S02]  /*6530*/  HFMA2 R12, -RZ, RZ, 0, 5.9604644775390625e-08 ;  /* 0x00000001ff0c7431 */ /* 0x000fe400000001ff */
[----:B------:R-:W-:Y:S02]  /*6540*/  IMAD.MOV.U32 R8, RZ, RZ, 0x192 ;  /* 0x00000192ff087424 */ /* 0x000fe400078e00ff */
[----:B------:R-:W-:Y:S01]  /*6550*/  IMAD.MOV.U32 R13, RZ, RZ, RZ ;  /* 0x000000ffff0d7224 */ /* 0x000fe200078e00ff */
[----:B------:R-:W5:Y:S01]  /*6560*/  LDCU.64 UR6, c[0x4][0x78] ;  /* 0x01000f00ff0677ac */ /* 0x000f620008000a00 */
[----:B------:R-:W1:Y:S01]  /*6570*/  LDC.64 R2, c[0x4][R3] ;  /* 0x0100000003027b82 */ /* 0x000e620000000a00 */
[----:B------:R-:W2:Y:S01]  /*6580*/  LDCU.64 UR4, c[0x4][0x10] ;  /* 0x01000200ff0477ac */ /* 0x000ea20008000a00 */
[----:B----4-:R-:W-:Y:S01]  /*6590*/  MOV R5, UR9 ;  /* 0x0000000900057c02 */ /* 0x010fe20008000f00 */
[----:B------:R-:W-:Y:S01]  /*65a0*/  IMAD.U32 R4, RZ, RZ, UR8 ;  /* 0x00000008ff047e24 */ /* 0x000fe2000f8e00ff */
[----:B-----5:R-:W-:Y:S01]  /*65b0*/  MOV R7, UR7 ;  /* 0x0000000700077c02 */ /* 0x020fe20008000f00 */
[----:B------:R-:W-:Y:S01]  /*65c0*/  IMAD.U32 R6, RZ, RZ, UR6 ;  /* 0x00000006ff067e24 */ /* 0x000fe2000f8e00ff */
[----:B--2---:R-:W-:Y:S01]  /*65d0*/  MOV R11, UR5 ;  /* 0x00000005000b7c02 */ /* 0x004fe20008000f00 */
[----:B------:R-:W-:Y:S02]  /*65e0*/  IMAD.U32 R10, RZ, RZ, UR4 ;  /* 0x00000004ff0a7e24 */ /* 0x000fe4000f8e00ff */
[----:B------:R-:W-:Y:S07]  /*65f0*/  LEPC R20, `(.L_x_115) ;  /* 0x000000001014794e */ /* 0x000fee0000000000 */
[----:B-1-3--:R-:W-:Y:S05]  /*6600*/  CALL.ABS.NOINC R2 ;  /* 0x0000000002007343 */ /* 0x00afea0003c00000 */
.L_x_115:
[----:B------:R-:W-:Y:S01]  /*6610*/  SHF.L.U32 R50, R56, 0x10, RZ ;  /* 0x0000001038327819 */ /* 0x000fe200000006ff */
[----:B------:R-:W-:Y:S05]  /*6620*/  WARPSYNC.ALL ;  /* 0x0000000000007948 */ /* 0x000fea0003800000 */
[----:B------:R-:W-:Y:S01]  /*6630*/  R2UR UR4, R48 ;  /* 0x00000000300472ca */ /* 0x000fe200000e0000 */
[----:B------:R-:W-:Y:S01]  /*6640*/  BSSY.RECONVERGENT B0, `(.L_x_116) ;  /* 0x0000088000007945 */ /* 0x000fe20003800200 */
[----:B------:R-:W-:Y:S02]  /*6650*/  LOP3.LUT R51, R56, 0xffff0000, RZ, 0xc0, !PT ;  /* 0xffff000038337812 */ /* 0x000fe400078ec0ff */
[----:B------:R-:W-:Y:S02]  /*6660*/  SHF.L.U32 R52, R57, 0x10, RZ ;  /* 0x0000001039347819 */ /* 0x000fe400000006ff */
[----:B------:R-:W-:Y:S07]  /*6670*/  ISETP.NE.AND P0, PT, R106, RZ, PT ;  /* 0x000000ff6a00720c */ /* 0x000fee0003f05270 */
[----:B------:R-:W1:Y:S02]  /*6680*/  LDTM.x32 R4, tmem[UR4] ;  /* 0x00000004000479ee */ /* 0x000e6400082c0000 */
[C---:B-12---:R-:W-:Y:S01]  /*6690*/  FMUL R0, R47.reuse, R4 ;  /* 0x000000042f007220 */ /* 0x046fe20000400000 */
[C---:B------:R-:W-:Y:S01]  /*66a0*/  FMUL R2, R47.reuse, R5 ;  /* 0x000000052f027220 */ /* 0x040fe20000400000 */
[C---:B------:R-:W-:Y:S01]  /*66b0*/  FMUL R4, R47.reuse, R8 ;  /* 0x000000082f047220 */ /* 0x040fe20000400000 */
[C---:B------:R-:W-:Y:S01]  /*66c0*/  FMUL R3, R47.reuse, R6 ;  /* 0x000000062f037220 */ /* 0x040fe20000400000 */
[C---:B------:R-:W-:Y:S01]  /*66d0*/  FMUL R5, R47.reuse, R9 ;  /* 0x000000092f057220 */ /* 0x040fe20000400000 */
[C---:B------:R-:W-:Y:S01]  /*66e0*/  FMUL R8, R47.reuse, R12 ;  /* 0x0000000c2f087220 */ /* 0x040fe20000400000 */
[C---:B------:R-:W-:Y:S01]  /*66f0*/  FMUL R6, R47.reuse, R10 ;  /* 0x0000000a2f067220 */ /* 0x040fe20000400000 */
[C---:B------:R-:W-:Y:S01]  /*6700*/  FMUL R9, R47.reuse, R13 ;  /* 0x0000000d2f097220 */ /* 0x040fe20000400000 */
[----:B------:R-:W-:Y:S01]  /*6710*/  FMUL R12, R47, R16 ;  /* 0x000000102f0c7220 */ /* 0x000fe20000400000 */
[----:B------:R-:W-:Y:S01]  /*6720*/  FFMA R0, R49, R50, R0 ;  /* 0x0000003231007223 */ /* 0x000fe20000000000 */
[C---:B------:R-:W-:Y:S01]  /*6730*/  FMUL R10, R47.reuse, R14 ;  /* 0x0000000e2f0a7220 */ /* 0x040fe20000400000 */
[C---:B------:R-:W-:Y:S01]  /*6740*/  FMUL R13, R47.reuse, R17 ;  /* 0x000000112f0d7220 */ /* 0x040fe20000400000 */
[----:B------:R-:W-:Y:S01]  /*6750*/  FMUL R16, R47, R20 ;  /* 0x000000142f107220 */ /* 0x000fe20000400000 */
[----:B------:R-:W-:Y:S01]  /*6760*/  FFMA R2, R49, R51, R2 ;  /* 0x0000003331027223 */ /* 0x000fe20000000002 */
[C---:B------:R-:W-:Y:S01]  /*6770*/  FMUL R14, R47.reuse, R18 ;  /* 0x000000122f0e7220 */ /* 0x040fe20000400000 */
        /* <DEDUP_REMOVED lines=8> */
[----:B------:R-:W-:Y:S01]  /*6800*/  LOP3.LUT R32, R57, 0xffff0000, RZ, 0xc0, !PT ;  /* 0xffff000039207812 */ /* 0x000fe200078ec0ff */
[C---:B------:R-:W-:Y:S01]  /*6810*/  FMUL R26, R47.reuse, R30 ;  /* 0x0000001e2f1a7220 */ /* 0x040fe20000400000 */
[----:B------:R-:W-:Y:S01]  /*6820*/  FMUL R29, R47, R33 ;  /* 0x000000212f1d7220 */ /* 0x000fe20000400000 */
[----:B------:R-:W-:Y:S01]  /*6830*/  SHF.L.U32 R33, R58, 0x10, RZ ;  /* 0x000000103a217819 */ /* 0x000fe200000006ff */
[----:B------:R-:W-:Y:S01]  /*6840*/  FFMA R3, R49, R52, R3 ;  /* 0x0000003431037223 */ /* 0x000fe20000000003 */
[----:B------:R-:W-:Y:S01]  /*6850*/  F2FP.BF16.F32.PACK_AB R52, R2, R0 ;  /* 0x000000000234723e */ /* 0x000fe200000010ff */
[----:B------:R-:W-:Y:S01]  /*6860*/  FMUL R7, R47, R7 ;  /* 0x000000072f077220 */ /* 0x000fe20000400000 */
[----:B------:R-:W-:Y:S01]  /*6870*/  SHF.L.U32 R0, R59, 0x10, RZ ;  /* 0x000000103b007819 */ /* 0x000fe200000006ff */
[----:B------:R-:W-:Y:S01]  /*6880*/  FMUL R30, R47, R34 ;  /* 0x000000222f1e7220 */ /* 0x000fe20000400000 */
[----:B------:R-:W-:Y:S01]  /*6890*/  LOP3.LUT R34, R58, 0xffff0000, RZ, 0xc0, !PT ;  /* 0xffff00003a227812 */ /* 0x000fe200078ec0ff */
[----:B------:R-:W-:Y:S01]  /*68a0*/  FFMA R7, R49, R32, R7 ;  /* 0x0000002031077223 */ /* 0x000fe20000000007 */
[----:B------:R-:W-:Y:S01]  /*68b0*/  LOP3.LUT R2, R59, 0xffff0000, RZ, 0xc0, !PT ;  /* 0xffff00003b027812 */ /* 0x000fe200078ec0ff */
[----:B------:R-:W-:Y:S01]  /*68c0*/  FFMA R4, R49, R33, R4 ;  /* 0x0000002131047223 */ /* 0x000fe20000000004 */
[----:B------:R-:W-:Y:S01]  /*68d0*/  FMUL R11, R47, R11 ;  /* 0x0000000b2f0b7220 */ /* 0x000fe20000400000 */
[----:B------:R-:W-:Y:S01]  /*68e0*/  FFMA R5, R49, R34, R5 ;  /* 0x0000002231057223 */ /* 0x000fe20000000005 */
[----:B------:R-:W-:Y:S01]  /*68f0*/  F2FP.BF16.F32.PACK_AB R53, R7, R3 ;  /* 0x000000030735723e */ /* 0x000fe200000010ff */
[C---:B------:R-:W-:Y:S01]  /*6900*/  FFMA R6, R49.reuse, R0, R6 ;  /* 0x0000000031067223 */ /* 0x040fe20000000006 */
[C---:B------:R-:W-:Y:S01]  /*6910*/  SHF.L.U32 R0, R64.reuse, 0x10, RZ ;  /* 0x0000001040007819 */ /* 0x040fe200000006ff */
[----:B------:R-:W-:Y:S01]  /*6920*/  FFMA R11, R49, R2, R11 ;  /* 0x00000002310b7223 */ /* 0x000fe2000000000b */
[----:B------:R-:W-:Y:S01]  /*6930*/  LOP3.LUT R2, R64, 0xffff0000, RZ, 0xc0, !PT ;  /* 0xffff000040027812 */ /* 0x000fe200078ec0ff */
[----:B------:R-:W-:Y:S01]  /*6940*/  FMUL R15, R47, R15 ;  /* 0x0000000f2f0f7220 */ /* 0x000fe20000400000 */
[----:B------:R-:W-:Y:S01]  /*6950*/  SHF.L.U32 R3, R65, 0x10, RZ ;  /* 0x0000001041037819 */ /* 0x000fe200000006ff */
[----:B------:R-:W-:Y:S01]  /*6960*/  FFMA R8, R49, R0, R8 ;  /* 0x0000000031087223 */ /* 0x000fe20000000008 */
[----:B------:R-:W-:Y:S01]  /*6970*/  LOP3.LUT R0, R65, 0xffff0000, RZ, 0xc0, !PT ;  /* 0xffff000041007812 */ /* 0x000fe200078ec0ff */
[C---:B------:R-:W-:Y:S01]  /*6980*/  FFMA R9, R49.reuse, R2, R9 ;  /* 0x0000000231097223 */ /* 0x040fe20000000009 */
[C---:B------:R-:W-:Y:S01]  /*6990*/  SHF.L.U32 R2, R66.reuse, 0x10, RZ ;  /* 0x0000001042027819 */ /* 0x040fe200000006ff */
[----:B------:R-:W-:Y:S01]  /*69a0*/  FFMA R10, R49, R3, R10 ;  /* 0x00000003310a7223 */ /* 0x000fe2000000000a */
[----:B------:R-:W-:Y:S01]  /*69b0*/  SHF.L.U32 R3, R67, 0x10, RZ ;  /* 0x0000001043037819 */ /* 0x000fe200000006ff */
[C---:B------:R-:W-:Y:S01]  /*69c0*/  FFMA R15, R49.reuse, R0, R15 ;  /* 0x00000000310f7223 */ /* 0x040fe2000000000f */
[----:B------:R-:W-:Y:S01]  /*69d0*/  LOP3.LUT R0, R66, 0xffff0000, RZ, 0xc0, !PT ;  /* 0xffff000042007812 */ /* 0x000fe200078ec0ff */
[----:B------:R-:W-:Y:S01]  /*69e0*/  FFMA R12, R49, R2, R12 ;  /* 0x00000002310c7223 */ /* 0x000fe2000000000c */
[C---:B------:R-:W-:Y:S01]  /*69f0*/  SHF.L.U32 R2, R72.reuse, 0x10, RZ ;  /* 0x0000001048027819 */ /* 0x040fe200000006ff */
[----:B------:R-:W-:Y:S01]  /*6a00*/  FMUL R19, R47, R19 ;  /* 0x000000132f137220 */ /* 0x000fe20000400000 */
[----:B------:R-:W-:Y:S01]  /*6a10*/  F2FP.BF16.F32.PACK_AB R54, R5, R4 ;  /* 0x000000040536723e */ /* 0x000fe200000010ff */
[----:B------:R-:W-:Y:S01]  /*6a20*/  FFMA R13, R49, R0, R13 ;  /* 0x00000000310d7223 */ /* 0x000fe2000000000d */
[----:B------:R-:W-:Y:S01]  /*6a30*/  LOP3.LUT R0, R67, 0xffff0000, RZ, 0xc0, !PT ;  /* 0xffff000043007812 */ /* 0x000fe200078ec0ff */
[----:B------:R-:W-:Y:S01]  /*6a40*/  FFMA R14, R49, R3, R14 ;  /* 0x00000003310e7223 */ /* 0x000fe2000000000e */
[----:B------:R-:W-:Y:S01]  /*6a50*/  LOP3.LUT R3, R72, 0xffff0000, RZ, 0xc0, !PT ;  /* 0xffff000048037812 */ /* 0x000fe200078ec0ff */
[----:B------:R-:W-:Y:S01]  /*6a60*/  FMUL R23, R47, R23 ;  /* 0x000000172f177220 */ /* 0x000fe20000400000 */
[----:B------:R-:W-:Y:S01]  /*6a70*/  F2FP.BF16.F32.PACK_AB R55, R11, R6 ;  /* 0x000000060b37723e */ /* 0x000fe200000010ff */
[----:B------:R-:W-:Y:S01]  /*6a80*/  FFMA R19, R49, R0, R19 ;  /* 0x0000000031137223 */ /* 0x000fe20000000013 */
[----:B------:R-:W-:Y:S01]  /*6a90*/  SHF.L.U32 R0, R73, 0x10, RZ ;  /* 0x0000001049007819 */ /* 0x000fe200000006ff */
[----:B------:R-:W-:Y:S01]  /*6aa0*/  FFMA R16, R49, R2, R16 ;  /* 0x0000000231107223 */ /* 0x000fe20000000010 */
[----:B------:R-:W-:Y:S01]  /*6ab0*/  LOP3.LUT R2, R73, 0xffff0000, RZ, 0xc0, !PT ;  /* 0xffff000049027812 */ /* 0x000fe200078ec0ff */
[----:B------:R-:W-:Y:S01]  /*6ac0*/  FFMA R17, R49, R3, R17 ;  /* 0x0000000331117223 */ /* 0x000fe20000000011 */
[----:B------:R-:W-:Y:S01]  /*6ad0*/  SHF.L.U32 R3, R75, 0x10, RZ ;  /* 0x000000104b037819 */ /* 0x000fe200000006ff */
[----:B------:R-:W-:Y:S01]  /*6ae0*/  FFMA R18, R49, R0, R18 ;  /* 0x0000000031127223 */ /* 0x000fe20000000012 */
[C---:B------:R-:W-:Y:S01]  /*6af0*/  SHF.L.U32 R0, R74.reuse, 0x10, RZ ;  /* 0x000000104a007819 */ /* 0x040fe200000006ff */
[----:B------:R1:W-:Y:S01]  /*6b00*/  STS.128 [R104], R52 ;  /* 0x0000003468007388 */ /* 0x0003e20000000c00 */
[----:B------:R-:W-:Y:S01]  /*6b10*/  F2FP.BF16.F32.PACK_AB R8, R9, R8 ;  /* 0x000000080908723e */ /* 0x000fe200000010ff */
[C---:B------:R-:W-:Y:S01]  /*6b20*/  FFMA R23, R49.reuse, R2, R23 ;  /* 0x0000000231177223 */ /* 0x040fe20000000017 */
[----:B------:R-:W-:Y:S01]  /*6b30*/  LOP3.LUT R2, R74, 0xffff0000, RZ, 0xc0, !PT ;  /* 0xffff00004a027812 */ /* 0x000fe200078ec0ff */
[----:B------:R-:W-:Y:S01]  /*6b40*/  FFMA R20, R49, R0, R20 ;  /* 0x0000000031147223 */ /* 0x000fe20000000014 */
[----:B------:R-:W-:Y:S01]  /*6b50*/  LOP3.LUT R0, R75, 0xffff0000, RZ, 0xc0, !PT ;  /* 0xffff00004b007812 */ /* 0x000fe200078ec0ff */
[----:B------:R-:W-:Y:S01]  /*6b60*/  FMUL R27, R47, R27 ;  /* 0x0000001b2f1b7220 */ /* 0x000fe20000400000 */
[----:B------:R-:W-:Y:S01]  /*6b70*/  F2FP.BF16.F32.PACK_AB R9, R15, R10 ;  /* 0x0000000a0f09723e */ /* 0x000fe200000010ff */
[C---:B------:R-:W-:Y:S01]  /*6b80*/  FFMA R21, R49.reuse, R2, R21 ;  /* 0x0000000231157223 */ /* 0x040fe20000000015 */
[C---:B------:R-:W-:Y:S01]  /*6b90*/  FFMA R22, R49.reuse, R3, R22 ;  /* 0x0000000331167223 */ /* 0x040fe20000000016 */
[----:B------:R-:W-:Y:S01]  /*6ba0*/  FFMA R27, R49, R0, R27 ;  /* 0x00000000311b7223 */ /* 0x000fe2000000001b */
[C---:B------:R-:W-:Y:S01]  /*6bb0*/  SHF.L.U32 R2, R80.reuse, 0x10, RZ ;  /* 0x0000001050027819 */ /* 0x040fe200000006ff */
[C---:B------:R-:W-:Y:S01]  /*6bc0*/  FMUL R31, R47.reuse, R31 ;  /* 0x0000001f2f1f7220 */ /* 0x040fe20000400000 */
[----:B------:R-:W-:Y:S01]  /*6bd0*/  LOP3.LUT R0, R80, 0xffff0000, RZ, 0xc0, !PT ;  /* 0xffff000050007812 */ /* 0x000fe200078ec0ff */
[----:B------:R-:W-:Y:S01]  /*6be0*/  FMUL R35, R47, R35 ;  /* 0x000000232f237220 */ /* 0x000fe20000400000 */
[----:B------:R-:W-:Y:S01]  /*6bf0*/  SHF.L.U32 R3, R81, 0x10, RZ ;  /* 0x0000001051037819 */ /* 0x000fe200000006ff */
[----:B------:R-:W-:Y:S01]  /*6c00*/  FFMA R24, R49, R2, R24 ;  /* 0x0000000231187223 */ /* 0x000fe20000000018 */
[----:B------:R-:W-:Y:S01]  /*6c10*/  F2FP.BF16.F32.PACK_AB R10, R13, R12 ;  /* 0x0000000c0d0a723e */ /* 0x000fe200000010ff */
[----:B------:R-:W-:Y:S01]  /*6c20*/  FFMA R25, R49, R0, R25 ;  /* 0x0000000031197223 */ /* 0x000fe20000000019 */
[----:B------:R-:W-:Y:S01]  /*6c30*/  F2FP.BF16.F32.PACK_AB R11, R19, R14 ;  /* 0x0000000e130b723e */ /* 0x000fe200000010ff */
[----:B------:R-:W-:Y:S01]  /*6c40*/  FFMA R26, R49, R3, R26 ;  /* 0x00000003311a7223 */ /* 0x000fe2000000001a */
[----:B------:R-:W-:Y:S02]  /*6c50*/  LOP3.LUT R0, R81, 0xffff0000, RZ, 0xc0, !PT ;  /* 0xffff000051007812 */ /* 0x000fe400078ec0ff */
[C---:B------:R-:W-:Y:S01]  /*6c60*/  SHF.L.U32 R2, R82.reuse, 0x10, RZ ;  /* 0x0000001052027819 */ /* 0x040fe200000006ff */
[----:B------:R1:W-:Y:S01]  /*6c70*/  STS.128 [R103+0x10], R8 ;  /* 0x0000100867007388 */ /* 0x0003e20000000c00 */
[----:B------:R-:W-:Y:S01]  /*6c80*/  LOP3.LUT R3, R82, 0xffff0000, RZ, 0xc0, !PT ;  /* 0xffff000052037812 */ /* 0x000fe200078ec0ff */
[----:B------:R-:W-:Y:S01]  /*6c90*/  FFMA R31, R49, R0, R31 ;  /* 0x00000000311f7223 */ /* 0x000fe2000000001f */
[----:B------:R-:W-:Y:S01]  /*6ca0*/  SHF.L.U32 R4, R83, 0x10, RZ ;  /* 0x0000001053047819 */ /* 0x000fe200000006ff */
[----:B------:R-:W-:Y:S01]  /*6cb0*/  FFMA R28, R49, R2, R28 ;  /* 0x00000002311c7223 */ /* 0x000fe2000000001c */
[----:B------:R-:W-:Y:S01]  /*6cc0*/  F2FP.BF16.F32.PACK_AB R16, R17, R16 ;  /* 0x000000101110723e */ /* 0x000fe200000010ff */
[----:B------:R-:W-:Y:S01]  /*6cd0*/  FFMA R29, R49, R3, R29 ;  /* 0x00000003311d7223 */ /* 0x000fe2000000001d */
[----:B------:R-:W-:Y:S01]  /*6ce0*/  LOP3.LUT R5, R83, 0xffff0000, RZ, 0xc0, !PT ;  /* 0xffff000053057812 */ /* 0x000fe200078ec0ff */
[----:B------:R-:W-:Y:S01]  /*6cf0*/  FFMA R30, R49, R4, R30 ;  /* 0x00000004311e7223 */ /* 0x000fe2000000001e */
[----:B------:R-:W-:Y:S02]  /*6d00*/  F2FP.BF16.F32.PACK_AB R17, R23, R18 ;  /* 0x000000121711723e */ /* 0x000fe400000010ff */
[----:B------:R-:W-:Y:S01]  /*6d10*/  F2FP.BF16.F32.PACK_AB R18, R21, R20 ;  /* 0x000000141512723e */ /* 0x000fe200000010ff */
[----:B------:R-:W-:Y:S01]  /*6d20*/  FFMA R35, R49, R5, R35 ;  /* 0x0000000531237223 */ /* 0x000fe20000000023 */
[----:B------:R-:W-:Y:S02]  /*6d30*/  F2FP.BF16.F32.PACK_AB R19, R27, R22 ;  /* 0x000000161b13723e */ /* 0x000fe400000010ff */
[----:B------:R-:W-:Y:S02]  /*6d40*/  F2FP.BF16.F32.PACK_AB R24, R25, R24 ;  /* 0x000000181918723e */ /* 0x000fe400000010ff */
[----:B------:R-:W-:Y:S01]  /*6d50*/  F2FP.BF16.F32.PACK_AB R25, R31, R26 ;  /* 0x0000001a1f19723e */ /* 0x000fe200000010ff */
[----:B------:R1:W-:Y:S01]  /*6d60*/  STS.128 [R102+0x20], R16 ;  /* 0x0000201066007388 */ /* 0x0003e20000000c00 */
[----:B------:R-:W-:Y:S02]  /*6d70*/  F2FP.BF16.F32.PACK_AB R26, R29, R28 ;  /* 0x0000001c1d1a723e */ /* 0x000fe400000010ff */
[----:B------:R-:W-:Y:S05]  /*6d80*/  F2FP.BF16.F32.PACK_AB R27, R35, R30 ;  /* 0x0000001e231b723e */ /* 0x000fea00000010ff */
[----:B------:R1:W-:Y:S01]  /*6d90*/  STS.128 [R110+0x30], R24 ;  /* 0x000030186e007388 */ /* 0x0003e20000000c00 */
[----:B------:R-:W-:Y:S01]  /*6da0*/  @!PT LDS RZ, [RZ] ;  /* 0x00000000fffff984 */ /* 0x000fe20000000800 */
[----:B------:R-:W-:Y:S01]  /*6db0*/  @!PT LDS RZ, [RZ] ;  /* 0x00000000fffff984 */ /* 0x000fe20000000800 */
[----:B------:R-:W-:Y:S01]  /*6dc0*/  @!PT LDS RZ, [RZ] ;  /* 0x00000000fffff984 */ /* 0x000fe20000000800 */
[----:B------:R-:W-:Y:S01]  /*6dd0*/  @!PT LDS RZ, [RZ] ;  /* 0x00000000fffff984 */ /* 0x000fe20000000800 */
[----:B------:R2:W-:Y:S07]  /*6de0*/  MEMBAR.ALL.CTA ;  /* 0x0000000000007992 */ /* 0x0005ee0000008000 */
[----:B--2---:R-:W2:Y:S02]  /*6df0*/  FENCE.VIEW.ASYNC.S ;  /* 0x00000000000073c6 */ /* 0x004ea40000000000 */
[----:B--2---:R-:W-:Y:S06]  /*6e00*/  BAR.SYNC.DEFER_BLOCKING 0x1, 0x80 ;  /* 0x0042000000007b1d */ /* 0x004fec0000010000 */
[----:B------:R-:W-:Y:S05]  /*6e10*/  @P0 BRA `(.L_x_117) ;  /* 0x0000000000280947 */ /* 0x000fea0003800000 */
[----:B------:R-:W-:Y:S02]  /*6e20*/  UIADD3 UR4, UPT, UPT, UR48, 0x200, URZ ;  /* 0x0000020030047890 */ /* 0x000fe4000fffe0ff */
[----:B------:R-:W-:Y:S01]  /*6e30*/  UIADD3 UR6, UP0, UPT, UR52, 0x680, URZ ;  /* 0x0000068034067890 */ /* 0x000fe2000ff1e0ff */
[----:B------:R-:W-:Y:S03]  /*6e40*/  UMOV UR43, UR36 ;  /* 0x00000024002b7c82 */ /* 0x000fe60008000000 */
[----:B------:R-:W-:Y:S01]  /*6e50*/  MOV R97, UR4 ;  /* 0x0000000400617c02 */ /* 0x000fe20008000f00 */
[----:B------:R-:W-:Y:S03]  /*6e60*/  UIADD3.X UR7, UPT, UPT, URZ, UR53, URZ, UP0, !UPT ;  /* 0x00000035ff077290 */ /* 0x000fe600087fe4ff */
[----:B------:R-:W-:Y:S11]  /*6e70*/  R2UR UR40, R97 ;  /* 0x00000000612872ca */ /* 0x000ff600000e0000 */
[----:B------:R-:W-:Y:S02]  /*6e80*/  @!UPT UIADD3 URZ, UPT, UPT, URZ, URZ, URZ ;  /* 0x000000fffffff290 */ /* 0x000fe4000fffe0ff */
[----:B------:R2:W-:Y:S01]  /*6e90*/  UTMASTG.3D [UR40], [UR6] ;  /* 0x00000028060073b5 */ /* 0x0005e20008010000 */
[----:B------:R0:W-:Y:S01]  /*6ea0*/  UTMACMDFLUSH ;  /* 0x00000000000079b7 */ /* 0x0001e20000000000 */
[----:B--2---:R-:W-:Y:S04]  /*6eb0*/  DEPBAR.LE SB0, 0x1 ;  /* 0x000080400000791a */ /* 0x004fe80000000000 */
.L_x_117:
[----:B------:R-:W-:Y:S05]  /*6ec0*/  BSYNC.RECONVERGENT B0 ;  /* 0x0000000000007941 */ /* 0x000fea0003800200 */
.L_x_116:
[----:B------:R-:W-:Y:S01]  /*6ed0*/  BAR.SYNC.DEFER_BLOCKING 0x1, 0x80 ;  /* 0x0042000000007b1d */ /* 0x000fe20000010000 */
[----:B------:R-:W-:Y:S01]  /*6ee0*/  ISETP.NE.AND P1, PT, R111, RZ, PT ;  /* 0x000000ff6f00720c */ /* 0x000fe20003f25270 */
[----:B------:R-:W-:Y:S01]  /*6ef0*/  UISETP.NE.AND UP0, UPT, UR49, URZ, UPT ;  /* 0x000000ff3100728c */ /* 0x000fe2000bf05270 */
[----:B------:R-:W-:Y:S11]  /*6f00*/  LEA R2, R60, UR48, 0x3 ;  /* 0x000000303c027c11 */ /* 0x000ff6000f8e18ff */
[----:B------:R-:W-:Y:S01]  /*6f10*/  @P1 SHF.L.U32 R3, R101, 0x1f, RZ ;  /* 0x0000001f65031819 */ /* 0x000fe200000006ff */
[----:B------:R-:W-:Y:S06]  /*6f20*/  BRA.U !UP0, `(.L_x_118) ;  /* 0x0000000108247547 */ /* 0x000fec000b800000 */
[----:B------:R-:W-:Y:S01]  /*6f30*/  IMAD.U32 R4, RZ, RZ, UR51 ;  /* 0x00000033ff047e24 */ /* 0x000fe2000f8e00ff */
[----:B------:R-:W-:Y:S01]  /*6f40*/  MOV R0, UR37 ;  /* 0x0000002500007c02 */ /* 0x000fe20008000f00 */
[----:B------:R-:W-:Y:S03]  /*6f50*/  UIADD3 UR51, UPT, UPT, UR51, 0x1, URZ ;  /* 0x0000000133337890 */ /* 0x000fe6000fffe0ff */
[----:B------:R-:W-:Y:S01]  /*6f60*/  @P1 LEA R4, R4, UR48, 0x3 ;  /* 0x0000003004041c11 */ /* 0x000fe2000f8e18ff */
[----:B------:R-:W-:Y:S04]  /*6f70*/  UISETP.NE.AND UP0, UPT, UR51, 0x4, UPT ;  /* 0x000000043300788c */ /* 0x000fe8000bf05270 */
[----:B------:R-:W-:Y:S01]  /*6f80*/  @P1 VIADD R4, R4, 0x60 ;  /* 0x0000006004041836 */ /* 0x000fe20000000000 */
[----:B------:R-:W-:Y:S04]  /*6f90*/  USEL UR51, UR51, URZ, UP0 ;  /* 0x000000ff33337287 */ /* 0x000fe80008000000 */
[----:B------:R-:W-:Y:S04]  /*6fa0*/  @P1 PRMT R0, R0, 0x654, R4 ;  /* 0x0000065400001816 */ /* 0x000fe80000000004 */
[----:B------:R2:W-:Y:S04]  /*6fb0*/  @P1 SYNCS.ARRIVE.TRANS64.RED.A1T0 RZ, [R0+URZ], RZ ;  /* 0x000000ff00ff19a7 */ /* 0x0005e800081004ff */
.L_x_118:
[----:B------:R-:W4:Y:S01]  /*6fc0*/  @P1 SYNCS.PHASECHK.TRANS64.TRYWAIT P0, [R2+URZ+0x40], R3 ;  /* 0x00004003020015a7 */ /* 0x000f2200080011ff */
[----:B------:R-:W-:Y:S01]  /*6fd0*/  BSSY B1, `(.L_x_119) ;  /* 0x0000016000017945 */ /* 0x000fe20003800000 */
[----:B----4-:R-:W-:Y:S03]  /*6fe0*/  @P1 SEL R61, RZ, 0x1, !P0 ;  /* 0x00000001ff3d1807 */ /* 0x010fe60004000000 */
[----:B------:R-:W-:Y:S05]  /*6ff0*/  @!P1 BRA `(.L_x_120) ;  /* 0x00000000004c9947 */ /* 0x000fea0003800000 */
[----:B------:R-:W-:Y:S01]  /*7000*/  ISETP.NE.AND P0, PT, R61, RZ, PT ;  /* 0x000000ff3d00720c */ /* 0x000fe20003f05270 */
[----:B------:R-:W-:Y:S01]  /*7010*/  BSSY B0, `(.L_x_121) ;  /* 0x000000b000007945 */ /* 0x000fe20003800000 */
[----:B------:R-:W-:Y:S11]  /*7020*/  ISETP.NE.AND P1, PT, R62, RZ, PT ;  /* 0x000000ff3e00720c */ /* 0x000ff60003f25270 */
[----:B------:R-:W-:Y:S02]  /*7030*/  @!UPT UIADD3 URZ, UPT, UPT, URZ, URZ, URZ ;  /* 0x000000fffffff290 */ /* 0x000fe4000fffe0ff */
[C---:B------:R-:W-:Y:S01]  /*7040*/  @P1 IMAD R6, R60.reuse, 0x2000, R104 ;  /* 0x000020003c061824 */ /* 0x040fe200078e0268 */
[C---:B------:R-:W-:Y:S01]  /*7050*/  @P1 LEA R4, R60.reuse, R102, 0xd ;  /* 0x000000663c041211 */ /* 0x040fe200078e68ff */
[C---:B------:R-:W-:Y:S02]  /*7060*/  @P1 IMAD R5, R60.reuse, 0x2000, R103 ;  /* 0x000020003c051824 */ /* 0x040fe400078e0267 */
[----:B------:R-:W-:Y:S01]  /*7070*/  @P1 IMAD R3, R60, 0x2000, R110 ;  /* 0x000020003c031824 */ /* 0x000fe200078e026e */
[----:B------:R-:W-:Y:S06]  /*7080*/  @P0 BRA `(.L_x_122) ;  /* 0x00000000000c0947 */ /* 0x000fec0003800000 */
[----:B--2---:R-:W-:Y:S04]  /*7090*/  SHF.L.U32 R0, R101, 0x1f, RZ ;  /* 0x0000001f65007819 */ /* 0x004fe800000006ff */
[----:B------:R-:W2:Y:S02]  /*70a0*/  SYNCS.PHASECHK.TRANS64.TRYWAIT P0, [R2+URZ+0x40], R0 ;  /* 0x00004000020075a7 */ /* 0x000ea400080011ff */
[----:B--2---:R-:W-:Y:S05]  /*70b0*/  @!P0 BRA `(.L_x_123) ;  /* 0x0000003000b08947 */ /* 0x004fea0003800000 */
.L_x_122:
[----:B------:R-:W-:Y:S05]  /*70c0*/  BSYNC B0 ;  /* 0x0000000000007941 */ /* 0x000fea0003800000 */
.L_x_121:
[----:B------:R-:W-:Y:S02]  /*70d0*/  ISETP.NE.AND P0, PT, R62, RZ, PT ;  /* 0x000000ff3e00720c */ /* 0x000fe40003f05270 */
[----:B------:R-:W-:Y:S11]  /*70e0*/  IADD3 R60, PT, PT, R60, 0x1, RZ ;  /* 0x000000013c3c7810 */ /* 0x000ff60007ffe0ff */
[----:B------:R4:W1:Y:S04]  /*70f0*/  @P0 LDS.128 R56, [R6] ;  /* 0x0000000006380984 */ /* 0x0008680000000c00 */
[----:B------:R4:W1:Y:S04]  /*7100*/  @P0 LDS.128 R64, [R5+0x10] ;  /* 0x0000100005400984 */ /* 0x0008680000000c00 */
[----:B------:R4:W1:Y:S04]  /*7110*/  @P0 LDS.128 R72, [R4+0x20] ;  /* 0x0000200004480984 */ /* 0x0008680000000c00 */
[----:B------:R4:W1:Y:S02]  /*7120*/  @P0 LDS.128 R80, [R3+0x30] ;  /* 0x0000300003500984 */ /* 0x0008640000000c00 */
.L_x_120:
[----:B------:R-:W-:Y:S05]  /*7130*/  BSYNC B1 ;  /* 0x0000000000017941 */ /* 0x000fea0003800000 */
.L_x_119:
[----:B--2---:R-:W-:Y:S05]  /*7140*/  VIADD R0, R48, 0x20 ;  /* 0x0000002030007836 */ /* 0x004fea0000000000 */
[----:B------:R-:W-:Y:S04]  /*7150*/  SHF.R.U32.HI R0, RZ, 0x15, R0 ;  /* 0x00000015ff007819 */ /* 0x000fe80000011600 */
[----:B------:R-:W-:Y:S11]  /*7160*/  LOP3.LUT P0, RZ, R0, 0x3, R96, 0x48, !PT ;  /* 0x0000000300ff7812 */ /* 0x000ff60007804860 */
[----:B------:R-:W-:Y:S02]  /*7170*/  @!UPT UIADD3 URZ, UPT, UPT, URZ, URZ, URZ ;  /* 0x000000fffffff290 */ /* 0x000fe4000fffe0ff */
[----:B------:R-:W-:Y:S05]  /*7180*/  @!P0 BRA `(.L_x_124) ;  /* 0x0000000000408947 */ /* 0x000fea0003800000 */
[----:B------:R-:W2:Y:S01]  /*7190*/  LDCU.64 UR8, c[0x4][0x70] ;  /* 0x01000e00ff0877ac */ /* 0x000ea20008000a00 */
[----:B----4-:R-:W-:Y:S01]  /*71a0*/  MOV R3, 0x0 ;  /* 0x0000000000037802 */ /* 0x010fe20000000f00 */
[----:B------:R-:W-:Y:S02]  /*71b0*/  HFMA2 R12, -RZ, RZ, 0, 5.9604644775390625e-08 ;  /* 0x00000001ff0c7431 */ /* 0x000fe400000001ff */
[----:B-1----:R-:W-:Y:S02]  /*71c0*/  IMAD.MOV.U32 R8, RZ, RZ, 0x192 ;  /* 0x00000192ff087424 */ /* 0x002fe400078e00ff */
[----:B------:R-:W-:Y:S01]  /*71d0*/  IMAD.MOV.U32 R13, RZ, RZ, RZ ;  /* 0x000000ffff0d7224 */ /* 0x000fe200078e00ff */
[----:B------:R-:W1:Y:S01]  /*71e0*/  LDCU.64 UR6, c[0x4][0x78] ;  /* 0x01000f00ff0677ac */ /* 0x000e620008000a00 */
[----:B------:R-:W4:Y:S01]  /*71f0*/  LDC.64 R2, c[0x4][R3] ;  /* 0x0100000003027b82 */ /* 0x000f220000000a00 */
[----:B------:R-:W5:Y:S01]  /*7200*/  LDCU.64 UR4, c[0x4][0x10] ;  /* 0x01000200ff0477ac */ /* 0x000f620008000a00 */
[----:B--2---:R-:W-:Y:S01]  /*7210*/  MOV R5, UR9 ;  /* 0x0000000900057c02 */ /* 0x004fe20008000f00 */
[----:B------:R-:W-:Y:S01]  /*7220*/  IMAD.U32 R4, RZ, RZ, UR8 ;  /* 0x00000008ff047e24 */ /* 0x000fe2000f8e00ff */
[----:B-1----:R-:W-:Y:S01]  /*7230*/  MOV R7, UR7 ;  /* 0x0000000700077c02 */ /* 0x002fe20008000f00 */
[----:B------:R-:W-:Y:S01]  /*7240*/  IMAD.U32 R6, RZ, RZ, UR6 ;  /* 0x00000006ff067e24 */ /* 0x000fe2000f8e00ff */
[----:B-----5:R-:W-:Y:S01]  /*7250*/  MOV R11, UR5 ;  /* 0x00000005000b7c02 */ /* 0x020fe20008000f00 */
[----:B------:R-:W-:Y:S02]  /*7260*/  IMAD.U32 R10, RZ, RZ, UR4 ;  /* 0x00000004ff0a7e24 */ /* 0x000fe4000f8e00ff */
[----:B------:R-:W-:Y:S07]  /*7270*/  LEPC R20, `(.L_x_124) ;  /* 0x000000001014794e */ /* 0x000fee0000000000 */
[----:B---34-:R-:W-:Y:S05]  /*7280*/  CALL.ABS.NOINC R2 ;  /* 0x0000000002007343 */ /* 0x018fea0003c00000 */
.L_x_124:
[----:B------:R-:W-:Y:S01]  /*7290*/  ISETP.NE.AND P6, PT, R111, RZ, PT ;  /* 0x000000ff6f00720c */ /* 0x000fe20003fc5270 */
[----:B------:R-:W-:Y:S05]  /*72a0*/  WARPSYNC.ALL ;  /* 0x0000000000007948 */ /* 0x000fea0003800000 */
[----:B------:R-:W-:Y:S01]  /*72b0*/  R2UR UR4, R48 ;  /* 0x00000000300472ca */ /* 0x000fe200000e0000 */
[----:B------:R-:W-:Y:S01]  /*72c0*/  BSSY.RECONVERGENT B0, `(.L_x_125) ;  /* 0x000008f000007945 */ /* 0x000fe20003800200 */
[----:B------:R-:W-:Y:S02]  /*72d0*/  MOV R50, UR51 ;  /* 0x0000003300327c02 */ /* 0x000fe40008000f00 */
[----:B-1--4-:R-:W-:Y:S02]  /*72e0*/  SHF.L.U32 R3, R56, 0x10, RZ ;  /* 0x0000001038037819 */ /* 0x012fe400000006ff */
[----:B------:R-:W-:Y:S02]  /*72f0*/  MOV R63, UR37 ;  /* 0x00000025003f7c02 */ /* 0x000fe40008000f00 */
[----:B------:R-:W-:Y:S02]  /*7300*/  @P6 LEA R50, R50, UR48, 0x3 ;  /* 0x0000003032326c11 */ /* 0x000fe4000f8e18ff */
[----:B------:R-:W-:Y:S02]  /*7310*/  LOP3.LUT R51, R57, 0xffff0000, RZ, 0xc0, !PT ;  /* 0xffff000039337812 */ /* 0x000fe400078ec0ff */
[----:B------:R-:W-:Y:S01]  /*7320*/  @P6 IADD3 R50, PT, PT, R50, 0x60, RZ ;  /* 0x0000006032326810 */ /* 0x000fe20007ffe0ff */
[----:B------:R-:W1:Y:S01]  /*7330*/  LDTM.x32 R4, tmem[UR4+0x20] ;  /* 0x00002004000479ee */ /* 0x000e6200082c0000 */
[----:B------:R-:W-:Y:S02]  /*7340*/  ISETP.NE.AND P0, PT, R106, RZ, PT ;  /* 0x000000ff6a00720c */ /* 0x000fe40003f05270 */
[----:B------:R-:W-:Y:S02]  /*7350*/  @P6 PRMT R63, R63, 0x654, R50 ;  /* 0x000006543f3f6816 */ /* 0x000fe40000000032 */
[----:B------:R-:W-:Y:S01]  /*7360*/  SHF.L.U32 R50, R57, 0x10, RZ ;  /* 0x0000001039327819 */ /* 0x000fe200000006ff */
[C---:B-1----:R-:W-:Y:S01]  /*7370*/  FMUL R0, R47.reuse, R4 ;  /* 0x000000042f007220 */ /* 0x042fe20000400000 */
[----:B------:R-:W-:Y:S01]  /*7380*/  LOP3.LUT R4, R56, 0xffff0000, RZ, 0xc0, !PT ;  /* 0xffff000038047812 */ /* 0x000fe200078ec0ff */
[C---:B------:R-:W-:Y:S01]  /*7390*/  FMUL R2, R47.reuse, R5 ;  /* 0x000000052f027220 */ /* 0x040fe20000400000 */
[----:B------:R-:W-:Y:S01]  /*73a0*/  FMUL R7, R47, R7 ;  /* 0x000000072f077220 */ /* 0x000fe20000400000 */
[----:B------:R-:W-:Y:S01]  /*73b0*/  FFMA R0, R49, R3, R0 ;  /* 0x0000000331007223 */ /* 0x000fe20000000000 */
[----:B------:R-:W-:Y:S01]  /*73c0*/  FMUL R3, R47, R6 ;  /* 0x000000062f037220 */ /* 0x000fe20000400000 */
[----:B------:R-:W-:Y:S01]  /*73d0*/  FFMA R2, R49, R4, R2 ;  /* 0x0000000431027223 */ /* 0x000fe20000000002 */
[C---:B------:R-:W-:Y:S01]  /*73e0*/  FMUL R4, R47.reuse, R8 ;  /* 0x000000082f047220 */ /* 0x040fe20000400000 */
[C---:B------:R-:W-:Y:S01]  /*73f0*/  FMUL R8, R47.reuse, R12 ;  /* 0x0000000c2f087220 */ /* 0x040fe20000400000 */
[C---:B------:R-:W-:Y:S01]  /*7400*/  FMUL R12, R47.reuse, R16 ;  /* 0x000000102f0c7220 */ /* 0x040fe20000400000 */
[C---:B------:R-:W-:Y:S01]  /*7410*/  FMUL R16, R47.reuse, R20 ;  /* 0x000000142f107220 */ /* 0x040fe20000400000 */
[----:B------:R-:W-:Y:S01]  /*7420*/  F2FP.BF16.F32.PACK_AB R52, R2, R0 ;  /* 0x000000000234723e */ /* 0x000fe200000010ff */
[C---:B------:R-:W-:Y:S01]  /*7430*/  FMUL R20, R47.reuse, R24 ;  /* 0x000000182f147220 */ /* 0x040fe20000400000 */
[C---:B------:R-:W-:Y:S01]  /*7440*/  LOP3.LUT R0, R58.reuse, 0xffff0000, RZ, 0xc0, !PT ;  /* 0xffff00003a007812 */ /* 0x040fe200078ec0ff */
[----:B------:R-:W-:Y:S01]  /*7450*/  FMUL R24, R47, R28 ;  /* 0x0000001c2f187220 */ /* 0x000fe20000400000 */
[----:B------:R-:W-:Y:S01]  /*7460*/  SHF.L.U32 R2, R59, 0x10, RZ ;  /* 0x000000103b027819 */ /* 0x000fe200000006ff */
[C---:B------:R-:W-:Y:S01]  /*7470*/  FMUL R28, R47.reuse, R32 ;  /* 0x000000202f1c7220 */ /* 0x040fe20000400000 */
[----:B------:R-:W-:Y:S01]  /*7480*/  SHF.L.U32 R32, R58, 0x10, RZ ;  /* 0x000000103a207819 */ /* 0x000fe200000006ff */
[----:B------:R-:W-:Y:S01]  /*7490*/  FMUL R5, R47, R9 ;  /* 0x000000092f057220 */ /* 0x000fe20000400000 */
[C---:B------:R-:W-:Y:S01]  /*74a0*/  FFMA R3, R49.reuse, R50, R3 ;  /* 0x0000003231037223 */ /* 0x040fe20000000003 */
[----:B------:R-:W-:Y:S01]  /*74b0*/  FFMA R7, R49, R51, R7 ;  /* 0x0000003331077223 */ /* 0x000fe20000000007 */
[----:B------:R-:W-:Y:S01]  /*74c0*/  FMUL R6, R47, R10 ;  /* 0x0000000a2f067220 */ /* 0x000fe20000400000 */
[----:B------:R-:W-:Y:S01]  /*74d0*/  FFMA R4, R49, R32, R4 ;  /* 0x0000002031047223 */ /* 0x000fe20000000004 */
[----:B------:R-:W-:Y:S01]  /*74e0*/  LOP3.LUT R32, R59, 0xffff0000, RZ, 0xc0, !PT ;  /* 0xffff00003b207812 */ /* 0x000fe200078ec0ff */
[----:B------:R-:W-:Y:S01]  /*74f0*/  FFMA R5, R49, R0, R5 ;  /* 0x0000000031057223 */ /* 0x000fe20000000005 */
[C---:B------:R-:W-:Y:S01]  /*7500*/  SHF.L.U32 R0, R64.reuse, 0x10, RZ ;  /* 0x0000001040007819 */ /* 0x040fe200000006ff */
[----:B------:R-:W-:Y:S01]  /*7510*/  FMUL R11, R47, R11 ;  /* 0x0000000b2f0b7220 */ /* 0x000fe20000400000 */
[----:B------:R-:W-:Y:S01]  /*7520*/  F2FP.BF16.F32.PACK_AB R53, R7, R3 ;  /* 0x000000030735723e */ /* 0x000fe200000010ff */
[C---:B------:R-:W-:Y:S01]  /*7530*/  FFMA R6, R49.reuse, R2, R6 ;  /* 0x0000000231067223 */ /* 0x040fe20000000006 */
[----:B------:R-:W-:Y:S01]  /*7540*/  LOP3.LUT R2, R64, 0xffff0000, RZ, 0xc0, !PT ;  /* 0xffff000040027812 */ /* 0x000fe200078ec0ff */
[----:B------:R-:W-:Y:S01]  /*7550*/  FFMA R11, R49, R32, R11 ;  /* 0x00000020310b7223 */ /* 0x000fe2000000000b */
[----:B------:R-:W-:Y:S01]  /*7560*/  SHF.L.U32 R3, R65, 0x10, RZ ;  /* 0x0000001041037819 */ /* 0x000fe200000006ff */
[----:B------:R-:W-:Y:S01]  /*7570*/  FFMA R8, R49, R0, R8 ;  /* 0x0000000031087223 */ /* 0x000fe20000000008 */
[----:B------:R-:W-:Y:S01]  /*7580*/  LOP3.LUT R0, R65, 0xffff0000, RZ, 0xc0, !PT ;  /* 0xffff000041007812 */ /* 0x000fe200078ec0ff */
[----:B------:R-:W-:Y:S01]  /*7590*/  FMUL R9, R47, R13 ;  /* 0x0000000d2f097220 */ /* 0x000fe20000400000 */
[----:B------:R-:W-:Y:S01]  /*75a0*/  F2FP.BF16.F32.PACK_AB R54, R5, R4 ;  /* 0x000000040536723e */ /* 0x000fe200000010ff */
[----:B------:R-:W-:Y:S01]  /*75b0*/  FMUL R10, R47, R14 ;  /* 0x0000000e2f0a7220 */ /* 0x000fe20000400000 */
[----:B------:R-:W-:Y:S01]  /*75c0*/  F2FP.BF16.F32.PACK_AB R55, R11, R6 ;  /* 0x000000060b37723e */ /* 0x000fe200000010ff */
[----:B------:R-:W-:Y:S01]  /*75d0*/  FMUL R15, R47, R15 ;  /* 0x0000000f2f0f7220 */ /* 0x000fe20000400000 */
[----:B------:R-:W-:Y:S01]  /*75e0*/  SHF.L.U32 R4, R81, 0x10, RZ ;  /* 0x0000001051047819 */ /* 0x000fe200000006ff */
[C---:B------:R-:W-:Y:S01]  /*75f0*/  FFMA R9, R49.reuse, R2, R9 ;  /* 0x0000000231097223 */ /* 0x040fe20000000009 */
[C---:B------:R-:W-:Y:S01]  /*7600*/  SHF.L.U32 R2, R66.reuse, 0x10, RZ ;  /* 0x0000001042027819 */ /* 0x040fe200000006ff */
[C---:B------:R-:W-:Y:S01]  /*7610*/  FFMA R10, R49.reuse, R3, R10 ;  /* 0x00000003310a7223 */ /* 0x040fe2000000000a */
[----:B------:R-:W-:Y:S01]  /*7620*/  LOP3.LUT R3, R66, 0xffff0000, RZ, 0xc0, !PT ;  /* 0xffff000042037812 */ /* 0x000fe200078ec0ff */
[----:B------:R-:W-:Y:S01]  /*7630*/  FFMA R15, R49, R0, R15 ;  /* 0x00000000310f7223 */ /* 0x000fe2000000000f */
[----:B------:R-:W-:Y:S01]  /*7640*/  SHF.L.U32 R0, R67, 0x10, RZ ;  /* 0x0000001043007819 */ /* 0x000fe200000006ff */
[----:B------:R-:W-:Y:S01]  /*7650*/  FMUL R13, R47, R17 ;  /* 0x000000112f0d7220 */ /* 0x000fe20000400000 */
[----:B------:R-:W-:Y:S01]  /*7660*/  F2FP.BF16.F32.PACK_AB R8, R9, R8 ;  /* 0x000000080908723e */ /* 0x000fe200000010ff */
[----:B------:R-:W-:Y:S01]  /*7670*/  FMUL R14, R47, R18 ;  /* 0x000000122f0e7220 */ /* 0x000fe20000400000 */
[----:B------:R-:W-:Y:S01]  /*7680*/  F2FP.BF16.F32.PACK_AB R9, R15, R10 ;  /* 0x0000000a0f09723e */ /* 0x000fe200000010ff */
[----:B------:R-:W-:Y:S01]  /*7690*/  FFMA R12, R49, R2, R12 ;  /* 0x00000002310c7223 */ /* 0x000fe2000000000c */
[----:B------:R-:W-:Y:S01]  /*76a0*/  LOP3.LUT R2, R67, 0xffff0000, RZ, 0xc0, !PT ;  /* 0xffff000043027812 */ /* 0x000fe200078ec0ff */
[----:B------:R-:W-:Y:S01]  /*76b0*/  FFMA R13, R49, R3, R13 ;  /* 0x00000003310d7223 */ /* 0x000fe2000000000d */
[----:B------:R-:W-:Y:S01]  /*76c0*/  SHF.L.U32 R3, R73, 0x10, RZ ;  /* 0x0000001049037819 */ /* 0x000fe200000006ff */
[----:B------:R-:W-:Y:S01]  /*76d0*/  FFMA R14, R49, R0, R14 ;  /* 0x00000000310e7223 */ /* 0x000fe2000000000e */
[C---:B------:R-:W-:Y:S01]  /*76e0*/  SHF.L.U32 R0, R72.reuse, 0x10, RZ ;  /* 0x0000001048007819 */ /* 0x040fe200000006ff */
[----:B------:R-:W-:Y:S01]  /*76f0*/  FMUL R19, R47, R19 ;  /* 0x000000132f137220 */ /* 0x000fe20000400000 */
[----:B------:R-:W-:Y:S01]  /*7700*/  F2FP.BF16.F32.PACK_AB R10, R13, R12 ;  /* 0x0000000c0d0a723e */ /* 0x000fe200000010ff */
[----:B------:R-:W-:Y:S01]  /*7710*/  FMUL R17, R47, R21 ;  /* 0x000000152f117220 */ /* 0x000fe20000400000 */
[----:B------:R-:W-:Y:S01]  /*7720*/  LOP3.LUT R5, R83, 0xffff0000, RZ, 0xc0, !PT ;  /* 0xffff000053057812 */ /* 0x000fe200078ec0ff */
[C---:B------:R-:W-:Y:S01]  /*7730*/  FFMA R19, R49.reuse, R2, R19 ;  /* 0x0000000231137223 */ /* 0x040fe20000000013 */
[----:B------:R-:W-:Y:S01]  /*7740*/  LOP3.LUT R2, R72, 0xffff0000, RZ, 0xc0, !PT ;  /* 0xffff000048027812 */ /* 0x000fe200078ec0ff */
[----:B------:R1:W-:Y:S01]  /*7750*/  STS.128 [R104+0x2000], R52 ;  /* 0x0020003468007388 */ /* 0x0003e20000000c00 */
[----:B------:R-:W-:Y:S01]  /*7760*/  FFMA R16, R49, R0, R16 ;  /* 0x0000000031107223 */ /* 0x000fe20000000010 */
[----:B------:R-:W-:Y:S01]  /*7770*/  LOP3.LUT R0, R73, 0xffff0000, RZ, 0xc0, !PT ;  /* 0xffff000049007812 */ /* 0x000fe200078ec0ff */
[----:B------:R-:W-:Y:S01]  /*7780*/  FMUL R18, R47, R22 ;  /* 0x000000162f127220 */ /* 0x000fe20000400000 */
[----:B------:R-:W-:Y:S01]  /*7790*/  F2FP.BF16.F32.PACK_AB R11, R19, R14 ;  /* 0x0000000e130b723e */ /* 0x000fe200000010ff */
[----:B------:R-:W-:Y:S01]  /*77a0*/  FMUL R23, R47, R23 ;  /* 0x000000172f177220 */ /* 0x000fe20000400000 */
[C---:B------:R-:W-:Y:S01]  /*77b0*/  FFMA R17, R49.reuse, R2, R17 ;  /* 0x0000000231117223 */ /* 0x040fe20000000011 */
[C---:B------:R-:W-:Y:S01]  /*77c0*/  SHF.L.U32 R2, R74.reuse, 0x10, RZ ;  /* 0x000000104a027819 */ /* 0x040fe200000006ff */
[----:B------:R-:W-:Y:S01]  /*77d0*/  FFMA R18, R49, R3, R18 ;  /* 0x0000000331127223 */ /* 0x000fe20000000012 */
[----:B------:R-:W-:Y:S01]  /*77e0*/  SHF.L.U32 R3, R75, 0x10, RZ ;  /* 0x000000104b037819 */ /* 0x000fe200000006ff */
[----:B------:R1:W-:Y:S01]  /*77f0*/  STS.128 [R103+0x2010], R8 ;  /* 0x0020100867007388 */ /* 0x0003e20000000c00 */
[----:B------:R-:W-:Y:S01]  /*7800*/  F2FP.BF16.F32.PACK_AB R16, R17, R16 ;  /* 0x000000101110723e */ /* 0x000fe200000010ff */
[----:B------:R-:W-:Y:S01]  /*7810*/  FFMA R23, R49, R0, R23 ;  /* 0x0000000031177223 */ /* 0x000fe20000000017 */
[----:B------:R-:W-:Y:S01]  /*7820*/  LOP3.LUT R0, R74, 0xffff0000, RZ, 0xc0, !PT ;  /* 0xffff00004a007812 */ /* 0x000fe200078ec0ff */
[C---:B------:R-:W-:Y:S01]  /*7830*/  FMUL R21, R47.reuse, R25 ;  /* 0x000000192f157220 */ /* 0x040fe20000400000 */
[----:B------:R-:W-:Y:S01]  /*7840*/  FMUL R22, R47, R26 ;  /* 0x0000001a2f167220 */ /* 0x000fe20000400000 */
[C---:B------:R-:W-:Y:S01]  /*7850*/  FFMA R20, R49.reuse, R2, R20 ;  /* 0x0000000231147223 */ /* 0x040fe20000000014 */
[C---:B------:R-:W-:Y:S01]  /*7860*/  SHF.L.U32 R2, R80.reuse, 0x10, RZ ;  /* 0x0000001050027819 */ /* 0x040fe200000006ff */
[----:B------:R-:W-:Y:S01]  /*7870*/  FFMA R21, R49, R0, R21 ;  /* 0x0000000031157223 */ /* 0x000fe20000000015 */
[----:B------:R-:W-:Y:S01]  /*7880*/  LOP3.LUT R0, R75, 0xffff0000, RZ, 0xc0, !PT ;  /* 0xffff00004b007812 */ /* 0x000fe200078ec0ff */
[----:B------:R-:W-:Y:S01]  /*7890*/  FFMA R22, R49, R3, R22 ;  /* 0x0000000331167223 */ /* 0x000fe20000000016 */
[C---:B------:R-:W-:Y:S01]  /*78a0*/  FMUL R27, R47.reuse, R27 ;  /* 0x0000001b2f1b7220 */ /* 0x040fe20000400000 */
[----:B------:R-:W-:Y:S01]  /*78b0*/  LOP3.LUT R3, R80, 0xffff0000, RZ, 0xc0, !PT ;  /* 0xffff000050037812 */ /* 0x000fe200078ec0ff */
[C---:B------:R-:W-:Y:S01]  /*78c0*/  FMUL R25, R47.reuse, R29 ;  /* 0x0000001d2f197220 */ /* 0x040fe20000400000 */
[----:B------:R-:W-:Y:S01]  /*78d0*/  FMUL R26, R47, R30 ;  /* 0x0000001e2f1a7220 */ /* 0x000fe20000400000 */
[C---:B------:R-:W-:Y:S01]  /*78e0*/  FFMA R27, R49.reuse, R0, R27 ;  /* 0x00000000311b7223 */ /* 0x040fe2000000001b */
[----:B------:R-:W-:Y:S01]  /*78f0*/  FFMA R24, R49, R2, R24 ;  /* 0x0000000231187223 */ /* 0x000fe20000000018 */
[----:B------:R-:W-:Y:S01]  /*7900*/  LOP3.LUT R0, R81, 0xffff0000, RZ, 0xc0, !PT ;  /* 0xffff000051007812 */ /* 0x000fe200078ec0ff */
[----:B------:R-:W-:Y:S01]  /*7910*/  FFMA R25, R49, R3, R25 ;  /* 0x0000000331197223 */ /* 0x000fe20000000019 */
[----:B------:R-:W-:Y:S01]  /*7920*/  FMUL R31, R47, R31 ;  /* 0x0000001f2f1f7220 */ /* 0x000fe20000400000 */
[C---:B------:R-:W-:Y:S01]  /*7930*/  SHF.L.U32 R2, R82.reuse, 0x10, RZ ;  /* 0x0000001052027819 */ /* 0x040fe200000006ff */
[----:B------:R-:W-:Y:S01]  /*7940*/  FFMA R26, R49, R4, R26 ;  /* 0x00000004311a7223 */ /* 0x000fe2000000001a */
[----:B------:R-:W-:Y:S01]  /*7950*/  LOP3.LUT R3, R82, 0xffff0000, RZ, 0xc0, !PT ;  /* 0xffff000052037812 */ /* 0x000fe200078ec0ff */
[----:B------:R-:W-:Y:S01]  /*7960*/  FMUL R29, R47, R33 ;  /* 0x000000212f1d7220 */ /* 0x000fe20000400000 */
[----:B------:R-:W-:Y:S01]  /*7970*/  SHF.L.U32 R4, R83, 0x10, RZ ;  /* 0x0000001053047819 */ /* 0x000fe200000006ff */
[----:B------:R-:W-:Y:S01]  /*7980*/  FMUL R30, R47, R34 ;  /* 0x000000222f1e7220 */ /* 0x000fe20000400000 */
[----:B------:R-:W-:Y:S01]  /*7990*/  F2FP.BF16.F32.PACK_AB R17, R23, R18 ;  /* 0x000000121711723e */ /* 0x000fe200000010ff */
[----:B------:R-:W-:Y:S01]  /*79a0*/  FFMA R31, R49, R0, R31 ;  /* 0x00000000311f7223 */ /* 0x000fe2000000001f */
[----:B------:R-:W-:Y:S01]  /*79b0*/  FMUL R35, R47, R35 ;  /* 0x000000232f237220 */ /* 0x000fe20000400000 */
[----:B------:R-:W-:Y:S01]  /*79c0*/  F2FP.BF16.F32.PACK_AB R18, R21, R20 ;  /* 0x000000141512723e */ /* 0x000fe200000010ff */
[----:B------:R-:W-:Y:S01]  /*79d0*/  FFMA R28, R49, R2, R28 ;  /* 0x00000002311c7223 */ /* 0x000fe2000000001c */
[----:B------:R-:W-:Y:S01]  /*79e0*/  F2FP.BF16.F32.PACK_AB R19, R27, R22 ;  /* 0x000000161b13723e */ /* 0x000fe200000010ff */
[C---:B------:R-:W-:Y:S01]  /*79f0*/  FFMA R29, R49.reuse, R3, R29 ;  /* 0x00000003311d7223 */ /* 0x040fe2000000001d */
[C---:B------:R-:W-:Y:S01]  /*7a00*/  FFMA R30, R49.reuse, R4, R30 ;  /* 0x00000004311e7223 */ /* 0x040fe2000000001e */
[----:B------:R-:W-:Y:S01]  /*7a10*/  FFMA R35, R49, R5, R35 ;  /* 0x0000000531237223 */ /* 0x000fe20000000023 */
[----:B------:R-:W-:Y:S01]  /*7a20*/  F2FP.BF16.F32.PACK_AB R24, R25, R24 ;  /* 0x000000181918723e */ /* 0x000fe200000010ff */
[----:B------:R1:W-:Y:S01]  /*7a30*/  STS.128 [R102+0x2020], R16 ;  /* 0x0020201066007388 */ /* 0x0003e20000000c00 */
[----:B------:R-:W-:Y:S02]  /*7a40*/  F2FP.BF16.F32.PACK_AB R25, R31, R26 ;  /* 0x0000001a1f19723e */ /* 0x000fe400000010ff */
[----:B------:R-:W-:Y:S02]  /*7a50*/  F2FP.BF16.F32.PACK_AB R26, R29, R28 ;  /* 0x0000001c1d1a723e */ /* 0x000fe400000010ff */
[----:B------:R-:W-:Y:S02]  /*7a60*/  F2FP.BF16.F32.PACK_AB R27, R35, R30 ;  /* 0x0000001e231b723e */ /* 0x000fe400000010ff */
[----:B------:R-:W-:Y:S02]  /*7a70*/  LEA R0, R60, UR48, 0x3 ;  /* 0x000000303c007c11 */ /* 0x000fe4000f8e18ff */
[----:B------:R-:W-:Y:S01]  /*7a80*/  @P6 SHF.L.U32 R2, R101, 0x1f, RZ ;  /* 0x0000001f65026819 */ /* 0x000fe200000006ff */
        /* <DEDUP_REMOVED lines=9> */
[----:B------:R-:W-:Y:S02]  /*7b20*/  UIADD3 UR8, UP0, UPT, UR52, 0x680, URZ ;  /* 0x0000068034087890 */ /* 0x000fe4000ff1e0ff */
[----:B------:R-:W-:Y:S02]  /*7b30*/  UIADD3 UR5, UPT, UPT, UR41, 0x20, URZ ;  /* 0x0000002029057890 */ /* 0x000fe4000fffe0ff */
[----:B------:R-:W-:Y:S02]  /*7b40*/  UIADD3 UR4, UPT, UPT, UR48, 0x2200, URZ ;  /* 0x0000220030047890 */ /* 0x000fe4000fffe0ff */
[----:B------:R-:W-:Y:S01]  /*7b50*/  UIADD3.X UR9, UPT, UPT, URZ, UR53, URZ, UP0, !UPT ;  /* 0x00000035ff097290 */ /* 0x000fe200087fe4ff */
[----:B------:R-:W-:Y:S01]  /*7b60*/  UMOV UR6, UR42 ;  /* 0x0000002a00067c82 */ /* 0x000fe20008000000 */
[----:B------:R-:W-:Y:S07]  /*7b70*/  UMOV UR7, UR36 ;  /* 0x0000002400077c82 */ /* 0x000fee0008000000 */
[----:B------:R2:W-:Y:S01]  /*7b80*/  UTMASTG.3D [UR4], [UR8] ;  /* 0x00000004080073b5 */ /* 0x0005e20008010000 */
[----:B------:R0:W-:Y:S01]  /*7b90*/  UTMACMDFLUSH ;  /* 0x00000000000079b7 */ /* 0x0001e20000000000 */
[----:B--2---:R-:W-:Y:S04]  /*7ba0*/  DEPBAR.LE SB0, 0x1 ;  /* 0x000080400000791a */ /* 0x004fe80000000000 */
.L_x_126:
[----:B------:R-:W-:Y:S05]  /*7bb0*/  BSYNC.RECONVERGENT B0 ;  /* 0x0000000000007941 */ /* 0x000fea0003800200 */
.L_x_125:
[----:B------:R-:W-:Y:S01]  /*7bc0*/  BAR.SYNC.DEFER_BLOCKING 0x1, 0x80 ;  /* 0x0042000000007b1d */ /* 0x000fe20000010000 */
[----:B------:R-:W-:Y:S04]  /*7bd0*/  UIADD3 UR40, UPT, UPT, UR51, 0x1, URZ ;  /* 0x0000000133287890 */ /* 0x000fe8000fffe0ff */
[----:B------:R-:W-:Y:S04]  /*7be0*/  UISETP.NE.AND UP0, UPT, UR40, 0x4, UPT ;  /* 0x000000042800788c */ /* 0x000fe8000bf05270 */
[----:B------:R-:W-:Y:S01]  /*7bf0*/  USEL UR40, UR40, URZ, UP0 ;  /* 0x000000ff28287287 */ /* 0x000fe20008000000 */
[----:B------:R2:W-:Y:S01]  /*7c00*/  @P6 SYNCS.ARRIVE.TRANS64.RED.A1T0 RZ, [R63+URZ], RZ ;  /* 0x000000ff3fff69a7 */ /* 0x0005e200081004ff */
[----:B------:R-:W-:Y:S01]  /*7c10*/  BSSY B1, `(.L_x_127) ;  /* 0x0000017000017945 */ /* 0x000fe20003800000 */
[----:B------:R-:W4:Y:S02]  /*7c20*/  @P6 SYNCS.PHASECHK.TRANS64.TRYWAIT P0, [R0+URZ+0x40], R2 ;  /* 0x00004002000065a7 */ /* 0x000f2400080011ff */
[----:B----4-:R-:W-:Y:S01]  /*7c30*/  @P6 SEL R61, RZ, 0x1, !P0 ;  /* 0x00000001ff3d6807 */ /* 0x010fe20004000000 */
[----:B--2---:R-:W-:Y:S06]  /*7c40*/  @!P6 BRA `(.L_x_128) ;  /* 0x00000000004ce947 */ /* 0x004fec0003800000 */
        /* <DEDUP_REMOVED lines=9> */
[----:B------:R-:W-:Y:S04]  /*7ce0*/  SHF.L.U32 R6, R101, 0x1f, RZ ;  /* 0x0000001f65067819 */ /* 0x000fe800000006ff */
[----:B------:R-:W2:Y:S02]  /*7cf0*/  SYNCS.PHASECHK.TRANS64.TRYWAIT P0, [R0+URZ+0x40], R6 ;  /* 0x00004006000075a7 */ /* 0x000ea400080011ff */
[----:B--2---:R-:W-:Y:S05]  /*7d00*/  @!P0 BRA `(.L_x_131) ;  /* 0x0000002400b08947 */ /* 0x004fea0003800000 */
.L_x_130:
[----:B------:R-:W-:Y:S05]  /*7d10*/  BSYNC B0 ;  /* 0x0000000000007941 */ /* 0x000fea0003800000 */
.L_x_129:
[----:B------:R-:W-:Y:S02]  /*7d20*/  ISETP.NE.AND P0, PT, R62, RZ, PT ;  /* 0x000000ff3e00720c */ /* 0x000fe40003f05270 */
[----:B------:R-:W-:Y:S11]  /*7d30*/  IADD3 R60, PT, PT, R60, 0x1, RZ ;  /* 0x000000013c3c7810 */ /* 0x000ff60007ffe0ff */
[----:B------:R4:W1:Y:S04]  /*7d40*/  @P0 LDS.128 R56, [R5] ;  /* 0x0000000005380984 */ /* 0x0008680000000c00 */
[----:B------:R4:W1:Y:S04]  /*7d50*/  @P0 LDS.128 R64, [R4+0x10] ;  /* 0x0000100004400984 */ /* 0x0008680000000c00 */
[----:B------:R4:W1:Y:S04]  /*7d60*/  @P0 LDS.128 R72, [R3+0x20] ;  /* 0x0000200003480984 */ /* 0x0008680000000c00 */
[----:B------:R4:W1:Y:S02]  /*7d70*/  @P0 LDS.128 R80, [R2+0x30] ;  /* 0x0000300002500984 */ /* 0x0008640000000c00 */
.L_x_128:
[----:B------:R-:W-:Y:S05]  /*7d80*/  BSYNC B1 ;  /* 0x0000000000017941 */ /* 0x000fea0003800000 */
.L_x_127:
        /* <DEDUP_REMOVED lines=21> */
.L_x_132:
        /* <DEDUP_REMOVED lines=146> */
.L_x_134:
[----:B------:R-:W-:Y:S05]  /*8800*/  BSYNC.RECONVERGENT B0 ;  /* 0x0000000000007941 */ /* 0x000fea0003800200 */
.L_x_133:
        /* <DEDUP_REMOVED lines=21> */
.L_x_138:
[----:B------:R-:W-:Y:S05]  /*8960*/  BSYNC B0 ;  /* 0x0000000000007941 */ /* 0x000fea0003800000 */
.L_x_137:
[----:B------:R-:W-:Y:S11]  /*8970*/  ISETP.NE.AND P0, PT, R62, RZ, PT ;  /* 0x000000ff3e00720c */ /* 0x000ff60003f05270 */
[----:B------:R-:W-:Y:S02]  /*8980*/  @!UPT UIADD3 URZ, UPT, UPT, URZ, URZ, URZ ;  /* 0x000000fffffff290 */ /* 0x000fe4000fffe0ff */
[----:B------:R4:W1:Y:S04]  /*8990*/  @P0 LDS.128 R56, [R4] ;  /* 0x0000000004380984 */ /* 0x0008680000000c00 */
[----:B------:R4:W1:Y:S04]  /*89a0*/  @P0 LDS.128 R64, [R3+0x10] ;  /* 0x0000100003400984 */ /* 0x0008680000000c00 */
[----:B------:R4:W1:Y:S04]  /*89b0*/  @P0 LDS.128 R72, [R2+0x20] ;  /* 0x0000200002480984 */ /* 0x0008680000000c00 */
[----:B------:R4:W1:Y:S02]  /*89c0*/  @P0 LDS.128 R80, [R60+0x30] ;  /* 0x000030003c500984 */ /* 0x0008640000000c00 */
.L_x_136:
[----:B------:R-:W-:Y:S05]  /*89d0*/  BSYNC B1 ;  /* 0x0000000000017941 */ /* 0x000fea0003800000 */
.L_x_135:
        /* <DEDUP_REMOVED lines=21> */
.L_x_140:
[----:B------:R-:W-:Y:S01]  /*8b30*/  ISETP.NE.AND P0, PT, R106, RZ, PT ;  /* 0x000000ff6a00720c */ /* 0x000fe20003f05270 */
[----:B------:R-:W-:Y:S05]  /*8b40*/  WARPSYNC.ALL ;  /* 0x0000000000007948 */ /* 0x000fea0003800000 */
[----:B------:R-:W-:Y:S01]  /*8b50*/  R2UR UR4, R48 ;  /* 0x00000000300472ca */ /* 0x000fe200000e0000 */
[----:B------:R-:W-:Y:S01]  /*8b60*/  BSSY.RECONVERGENT B0, `(.L_x_141) ;  /* 0x000008b000007945 */ /* 0x000fe20003800200 */
[C---:B-1----:R-:W-:Y:S02]  /*8b70*/  SHF.L.U32 R48, R56.reuse, 0x10, RZ ;  /* 0x0000001038307819 */ /* 0x042fe400000006ff */
[----:B------:R-:W-:Y:S02]  /*8b80*/  LOP3.LUT R50, R56, 0xffff0000, RZ, 0xc0, !PT ;  /* 0xffff000038327812 */ /* 0x000fe400078ec0ff */
[C---:B------:R-:W-:Y:S02]  /*8b90*/  SHF.L.U32 R51, R57.reuse, 0x10, RZ ;  /* 0x0000001039337819 */ /* 0x040fe400000006ff */
[----:B------:R-:W-:Y:S02]  /*8ba0*/  LOP3.LUT R52, R57, 0xffff0000, RZ, 0xc0, !PT ;  /* 0xffff000039347812 */ /* 0x000fe400078ec0ff */
[C---:B------:R-:W-:Y:S02]  /*8bb0*/  SHF.L.U32 R53, R58.reuse, 0x10, RZ ;  /* 0x000000103a357819 */ /* 0x040fe400000006ff */
[----:B------:R-:W-:Y:S01]  /*8bc0*/  LOP3.LUT R54, R58, 0xffff0000, RZ, 0xc0, !PT ;  /* 0xffff00003a367812 */ /* 0x000fe200078ec0ff */
[----:B----4-:R-:W1:Y:S01]  /*8bd0*/  LDTM.x32 R4, tmem[UR4+0x60] ;  /* 0x00006004000479ee */ /* 0x010e6200082c0000 */
[C---:B------:R-:W-:Y:S01]  /*8be0*/  SHF.L.U32 R55, R59.reuse, 0x10, RZ ;  /* 0x000000103b377819 */ /* 0x040fe200000006ff */
[----:B------:R-:W-:Y:S01]  /*8bf0*/  NOP ;  /* 0x0000000000007918 */ /* 0x000fe20000000000 */
[----:B------:R-:W-:Y:S02]  /*8c00*/  LOP3.LUT R56, R59, 0xffff0000, RZ, 0xc0, !PT ;  /* 0xffff00003b387812 */ /* 0x000fe400078ec0ff */
[C---:B------:R-:W-:Y:S02]  /*8c10*/  SHF.L.U32 R57, R64.reuse, 0x10, RZ ;  /* 0x0000001040397819 */ /* 0x040fe400000006ff */
[----:B------:R-:W-:Y:S02]  /*8c20*/  LOP3.LUT R58, R64, 0xffff0000, RZ, 0xc0, !PT ;  /* 0xffff0000403a7812 */ /* 0x000fe400078ec0ff */
[C---:B------:R-:W-:Y:S02]  /*8c30*/  SHF.L.U32 R59, R65.reuse, 0x10, RZ ;  /* 0x00000010413b7819 */ /* 0x040fe400000006ff */
[----:B------:R-:W-:Y:S02]  /*8c40*/  LOP3.LUT R60, R65, 0xffff0000, RZ, 0xc0, !PT ;  /* 0xffff0000413c7812 */ /* 0x000fe400078ec0ff */
[C---:B------:R-:W-:Y:S02]  /*8c50*/  SHF.L.U32 R61, R66.reuse, 0x10, RZ ;  /* 0x00000010423d7819 */ /* 0x040fe400000006ff */
[----:B------:R-:W-:Y:S02]  /*8c60*/  LOP3.LUT R62, R66, 0xffff0000, RZ, 0xc0, !PT ;  /* 0xffff0000423e7812 */ /* 0x000fe400078ec0ff */
[C---:B------:R-:W-:Y:S02]  /*8c70*/  SHF.L.U32 R63, R67.reuse, 0x10, RZ ;  /* 0x00000010433f7819 */ /* 0x040fe400000006ff */
[----:B------:R-:W-:Y:S02]  /*8c80*/  IADD3 R112, PT, PT, R112, 0xd0, RZ ;  /* 0x000000d070707810 */ /* 0x000fe40007ffe0ff */
[----:B------:R-:W-:Y:S02]  /*8c90*/  LOP3.LUT R64, R67, 0xffff0000, RZ, 0xc0, !PT ;  /* 0xffff000043407812 */ /* 0x000fe400078ec0ff */
[C---:B------:R-:W-:Y:S01]  /*8ca0*/  SHF.L.U32 R65, R72.reuse, 0x10, RZ ;  /* 0x0000001048417819 */ /* 0x040fe200000006ff */
[C---:B-1----:R-:W-:Y:S01]  /*8cb0*/  FMUL R4, R47.reuse, R4 ;  /* 0x000000042f047220 */ /* 0x042fe20000400000 */
[----:B------:R-:W-:Y:S01]  /*8cc0*/  LOP3.LUT R66, R72, 0xffff0000, RZ, 0xc0, !PT ;  /* 0xffff000048427812 */ /* 0x000fe200078ec0ff */
[----:B------:R-:W-:Y:S01]  /*8cd0*/  FMUL R5, R47, R5 ;  /* 0x000000052f057220 */ /* 0x000fe20000400000 */
[----:B------:R-:W-:Y:S01]  /*8ce0*/  LOP3.LUT R112, R112, 0xfefffff8, RZ, 0xc0, !PT ;  /* 0xfefffff870707812 */ /* 0x000fe200078ec0ff */
[----:B------:R-:W-:Y:S01]  /*8cf0*/  FFMA R4, R49, R48, R4 ;  /* 0x0000003031047223 */ /* 0x000fe20000000004 */
[----:B------:R-:W-:Y:S01]  /*8d00*/  FMUL R6, R47, R6 ;  /* 0x000000062f067220 */ /* 0x000fe20000400000 */
[----:B------:R-:W-:Y:S01]  /*8d10*/  FFMA R5, R49, R50, R5 ;  /* 0x0000003231057223 */ /* 0x000fe20000000005 */
[----:B------:R-:W-:Y:S01]  /*8d20*/  SHF.L.U32 R67, R73, 0x10, RZ ;  /* 0x0000001049437819 */ /* 0x000fe200000006ff */
[----:B------:R1:W-:Y:S01]  /*8d30*/  SYNCS.ARRIVE.TRANS64.RED.A1T0 RZ, [R112+URZ], RZ ;  /* 0x000000ff70ff79a7 */ /* 0x0003e200081004ff */
[----:B------:R-:W-:Y:S01]  /*8d40*/  FFMA R6, R49, R51, R6 ;  /* 0x0000003331067223 */ /* 0x000fe20000000006 */
[----:B------:R-:W-:Y:S01]  /*8d50*/  FMUL R7, R47, R7 ;  /* 0x000000072f077220 */ /* 0x000fe20000400000 */
[----:B------:R-:W-:Y:S01]  /*8d60*/  F2FP.BF16.F32.PACK_AB R4, R5, R4 ;  /* 0x000000040504723e */ /* 0x000fe200000010ff */
[C---:B------:R-:W-:Y:S01]  /*8d70*/  FMUL R8, R47.reuse, R8 ;  /* 0x000000082f087220 */ /* 0x040fe20000400000 */
[----:B------:R-:W-:Y:S01]  /*8d80*/  FMUL R9, R47, R9 ;  /* 0x000000092f097220 */ /* 0x000fe20000400000 */
[----:B------:R-:W-:Y:S01]  /*8d90*/  LOP3.LUT R68, R73, 0xffff0000, RZ, 0xc0, !PT ;  /* 0xffff000049447812 */ /* 0x000fe200078ec0ff */
[C---:B------:R-:W-:Y:S01]  /*8da0*/  FFMA R7, R49.reuse, R52, R7 ;  /* 0x0000003431077223 */ /* 0x040fe20000000007 */
[C---:B------:R-:W-:Y:S01]  /*8db0*/  FFMA R8, R49.reuse, R53, R8 ;  /* 0x0000003531087223 */ /* 0x040fe20000000008 */
[C---:B------:R-:W-:Y:S01]  /*8dc0*/  SHF.L.U32 R69, R74.reuse, 0x10, RZ ;  /* 0x000000104a457819 */ /* 0x040fe200000006ff */
[----:B------:R-:W-:Y:S01]  /*8dd0*/  FFMA R9, R49, R54, R9 ;  /* 0x0000003631097223 */ /* 0x000fe20000000009 */
[----:B------:R-:W-:Y:S01]  /*8de0*/  FMUL R10, R47, R10 ;  /* 0x0000000a2f0a7220 */ /* 0x000fe20000400000 */
[----:B------:R-:W-:Y:S01]  /*8df0*/  F2FP.BF16.F32.PACK_AB R5, R7, R6 ;  /* 0x000000060705723e */ /* 0x000fe200000010ff */
[C---:B------:R-:W-:Y:S01]  /*8e00*/  FMUL R11, R47.reuse, R11 ;  /* 0x0000000b2f0b7220 */ /* 0x040fe20000400000 */
[----:B------:R-:W-:Y:S01]  /*8e10*/  FMUL R0, R47, R12 ;  /* 0x0000000c2f007220 */ /* 0x000fe20000400000 */
[----:B------:R-:W-:Y:S01]  /*8e20*/  F2FP.BF16.F32.PACK_AB R6, R9, R8 ;  /* 0x000000080906723e */ /* 0x000fe200000010ff */
[C---:B------:R-:W-:Y:S01]  /*8e30*/  FFMA R10, R49.reuse, R55, R10 ;  /* 0x00000037310a7223 */ /* 0x040fe2000000000a */
[C---:B------:R-:W-:Y:S01]  /*8e40*/  FFMA R11, R49.reuse, R56, R11 ;  /* 0x00000038310b7223 */ /* 0x040fe2000000000b */
[----:B------:R-:W-:Y:S01]  /*8e50*/  LOP3.LUT R70, R74, 0xffff0000, RZ, 0xc0, !PT ;  /* 0xffff00004a467812 */ /* 0x000fe200078ec0ff */
[----:B------:R-:W-:Y:S01]  /*8e60*/  FFMA R0, R49, R57, R0 ;  /* 0x0000003931007223 */ /* 0x000fe20000000000 */
[----:B------:R-:W-:Y:S01]  /*8e70*/  FMUL R2, R47, R13 ;  /* 0x0000000d2f027220 */ /* 0x000fe20000400000 */
[----:B------:R-:W-:Y:S01]  /*8e80*/  SHF.L.U32 R71, R75, 0x10, RZ ;  /* 0x000000104b477819 */ /* 0x000fe200000006ff */
[----:B------:R-:W-:Y:S01]  /*8e90*/  FMUL R3, R47, R14 ;  /* 0x0000000e2f037220 */ /* 0x000fe20000400000 */
[----:B------:R-:W-:Y:S01]  /*8ea0*/  F2FP.BF16.F32.PACK_AB R7, R11, R10 ;  /* 0x0000000a0b07723e */ /* 0x000fe200000010ff */
[----:B------:R-:W-:Y:S01]  /*8eb0*/  FFMA R2, R49, R58, R2 ;  /* 0x0000003a31027223 */ /* 0x000fe20000000002 */
[C---:B------:R-:W-:Y:S01]  /*8ec0*/  FMUL R15, R47.reuse, R15 ;  /* 0x0000000f2f0f7220 */ /* 0x040fe20000400000 */
[C---:B------:R-:W-:Y:S01]  /*8ed0*/  FMUL R12, R47.reuse, R16 ;  /* 0x000000102f0c7220 */ /* 0x040fe20000400000 */
[----:B------:R-:W-:Y:S01]  /*8ee0*/  FMUL R13, R47, R17 ;  /* 0x000000112f0d7220 */ /* 0x000fe20000400000 */
[----:B------:R1:W-:Y:S01]  /*8ef0*/  STS.128 [R104+0x6000], R4 ;  /* 0x0060000468007388 */ /* 0x0003e20000000c00 */
[----:B------:R-:W-:Y:S01]  /*8f00*/  LOP3.LUT R72, R75, 0xffff0000, RZ, 0xc0, !PT ;  /* 0xffff00004b487812 */ /* 0x000fe200078ec0ff */
[C---:B------:R-:W-:Y:S01]  /*8f10*/  FFMA R3, R49.reuse, R59, R3 ;  /* 0x0000003b31037223 */ /* 0x040fe20000000003 */
[----:B------:R-:W-:Y:S01]  /*8f20*/  SHF.L.U32 R73, R80, 0x10, RZ ;  /* 0x0000001050497819 */ /* 0x000fe200000006ff */
[C---:B------:R-:W-:Y:S01]  /*8f30*/  FFMA R15, R49.reuse, R60, R15 ;  /* 0x0000003c310f7223 */ /* 0x040fe2000000000f */
[----:B------:R-:W-:Y:S01]  /*8f40*/  F2FP.BF16.F32.PACK_AB R8, R2, R0 ;  /* 0x000000000208723e */ /* 0x000fe200000010ff */
[C---:B------:R-:W-:Y:S01]  /*8f50*/  FFMA R12, R49.reuse, R61, R12 ;  /* 0x0000003d310c7223 */ /* 0x040fe2000000000c */
[----:B------:R-:W-:Y:S01]  /*8f60*/  FFMA R13, R49, R62, R13 ;  /* 0x0000003e310d7223 */ /* 0x000fe2000000000d */
[C---:B------:R-:W-:Y:S01]  /*8f70*/  FMUL R14, R47.reuse, R18 ;  /* 0x000000122f0e7220 */ /* 0x040fe20000400000 */
[C---:B------:R-:W-:Y:S01]  /*8f80*/  FMUL R19, R47.reuse, R19 ;  /* 0x000000132f137220 */ /* 0x040fe20000400000 */
[C---:B------:R-:W-:Y:S01]  /*8f90*/  FMUL R16, R47.reuse, R20 ;  /* 0x000000142f107220 */ /* 0x040fe20000400000 */
[----:B------:R-:W-:Y:S01]  /*8fa0*/  FMUL R17, R47, R21 ;  /* 0x000000152f117220 */ /* 0x000fe20000400000 */
[----:B------:R-:W-:Y:S01]  /*8fb0*/  FFMA R14, R49, R63, R14 ;  /* 0x0000003f310e7223 */ /* 0x000fe2000000000e */
        /* <DEDUP_REMOVED lines=11> */
[----:B------:R-:W-:Y:S01]  /*9070*/  F2FP.BF16.F32.PACK_AB R9, R15, R3 ;  /* 0x000000030f09723e */ /* 0x000fe200000010ff */
[----:B------:R-:W-:Y:S01]  /*9080*/  FFMA R20, R49, R69, R20 ;  /* 0x0000004531147223 */ /* 0x000fe20000000014 */
[----:B------:R-:W-:Y:S01]  /*9090*/  F2FP.BF16.F32.PACK_AB R10, R13, R12 ;  /* 0x0000000c0d0a723e */ /* 0x000fe200000010ff */
[----:B------:R-:W-:Y:S01]  /*90a0*/  FMUL R24, R47, R28 ;  /* 0x0000001c2f187220 */ /* 0x000fe20000400000 */
[----:B------:R-:W-:Y:S01]  /*90b0*/  F2FP.BF16.F32.PACK_AB R11, R19, R14 ;  /* 0x0000000e130b723e */ /* 0x000fe200000010ff */
[----:B------:R-:W-:Y:S01]  /*90c0*/  FFMA R21, R49, R70, R21 ;  /* 0x0000004631157223 */ /* 0x000fe20000000015 */
[----:B------:R-:W-:Y:S01]  /*90d0*/  LOP3.LUT R74, R80, 0xffff0000, RZ, 0xc0, !PT ;  /* 0xffff0000504a7812 */ /* 0x000fe200078ec0ff */
[----:B------:R-:W-:Y:S01]  /*90e0*/  FMUL R25, R47, R29 ;  /* 0x0000001d2f197220 */ /* 0x000fe20000400000 */
[----:B------:R-:W-:Y:S01]  /*90f0*/  SHF.L.U32 R75, R81, 0x10, RZ ;  /* 0x00000010514b7819 */ /* 0x000fe200000006ff */
[----:B------:R1:W-:Y:S01]  /*9100*/  STS.128 [R103+0x6010], R8 ;  /* 0x0060100867007388 */ /* 0x0003e20000000c00 */
[----:B------:R-:W-:Y:S01]  /*9110*/  FFMA R22, R49, R71, R22 ;  /* 0x0000004731167223 */ /* 0x000fe20000000016 */
[----:B------:R-:W-:Y:S01]  /*9120*/  LOP3.LUT R76, R81, 0xffff0000, RZ, 0xc0, !PT ;  /* 0xffff0000514c7812 */ /* 0x000fe200078ec0ff */
[----:B------:R-:W-:Y:S01]  /*9130*/  FMUL R26, R47, R30 ;  /* 0x0000001e2f1a7220 */ /* 0x000fe20000400000 */
[----:B------:R-:W-:Y:S01]  /*9140*/  FFMA R27, R49, R72, R27 ;  /* 0x00000048311b7223 */ /* 0x000fe2000000001b */
[C---:B------:R-:W-:Y:S01]  /*9150*/  SHF.L.U32 R77, R82.reuse, 0x10, RZ ;  /* 0x00000010524d7819 */ /* 0x040fe200000006ff */
[----:B------:R-:W-:Y:S01]  /*9160*/  FMUL R31, R47, R31 ;  /* 0x0000001f2f1f7220 */ /* 0x000fe20000400000 */
[----:B------:R-:W-:Y:S01]  /*9170*/  FFMA R24, R49, R73, R24 ;  /* 0x0000004931187223 */ /* 0x000fe20000000018 */
[----:B------:R-:W-:Y:S01]  /*9180*/  LOP3.LUT R78, R82, 0xffff0000, RZ, 0xc0, !PT ;  /* 0xffff0000524e7812 */ /* 0x000fe200078ec0ff */
[----:B------:R-:W-:Y:S01]  /*9190*/  FMUL R28, R47, R32 ;  /* 0x000000202f1c7220 */ /* 0x000fe20000400000 */
[----:B------:R-:W-:Y:S01]  /*91a0*/  FFMA R25, R49, R74, R25 ;  /* 0x0000004a31197223 */ /* 0x000fe20000000019 */
[----:B------:R-:W-:Y:S01]  /*91b0*/  SHF.L.U32 R79, R83, 0x10, RZ ;  /* 0x00000010534f7819 */ /* 0x000fe200000006ff */
[----:B------:R-:W-:Y:S01]  /*91c0*/  FMUL R29, R47, R33 ;  /* 0x000000212f1d7220 */ /* 0x000fe20000400000 */
[----:B------:R-:W-:Y:S01]  /*91d0*/  F2FP.BF16.F32.PACK_AB R16, R17, R16 ;  /* 0x000000101110723e */ /* 0x000fe200000010ff */
[----:B------:R-:W-:Y:S01]  /*91e0*/  FFMA R26, R49, R75, R26 ;  /* 0x0000004b311a7223 */ /* 0x000fe2000000001a */
[----:B------:R-:W-:Y:S01]  /*91f0*/  LOP3.LUT R80, R83, 0xffff0000, RZ, 0xc0, !PT ;  /* 0xffff000053507812 */ /* 0x000fe200078ec0ff */
        /* <DEDUP_REMOVED lines=33> */
.L_x_142:
[----:B------:R-:W-:Y:S05]  /*9410*/  BSYNC.RECONVERGENT B0 ;  /* 0x0000000000007941 */ /* 0x000fea0003800200 */
.L_x_141:
[----:B------:R-:W-:Y:S01]  /*9420*/  BAR.SYNC.DEFER_BLOCKING 0x1, 0x80 ;  /* 0x0042000000007b1d */ /* 0x000fe20000010000 */
[----:B------:R-:W-:Y:S01]  /*9430*/  UISETP.NE.AND UP0, UPT, UR49, -0x4, UPT ;  /* 0xfffffffc3100788c */ /* 0x000fe2000bf05270 */
[----:B------:R-:W-:Y:S08]  /*9440*/  IADD3 R45, PT, PT, R45, 0x1, RZ ;  /* 0x000000012d2d7810 */ /* 0x000ff00007ffe0ff */
[----:B------:R-:W-:Y:S05]  /*9450*/  BRA.U !UP0, `(.L_x_143) ;  /* 0x0000000108287547 */ /* 0x000fea000b800000 */
[----:B------:R-:W-:Y:S01]  /*9460*/  ISETP.NE.AND P0, PT, R111, RZ, PT ;  /* 0x000000ff6f00720c */ /* 0x000fe20003f05270 */
[----:B------:R-:W-:Y:S01]  /*9470*/  IMAD.U32 R2, RZ, RZ, UR51 ;  /* 0x00000033ff027e24 */ /* 0x000fe2000f8e00ff */
[----:B------:R-:W-:Y:S01]  /*9480*/  UIADD3 UR51, UPT, UPT, UR51, 0x1, URZ ;  /* 0x0000000133337890 */ /* 0x000fe2000fffe0ff */
[----:B------:R-:W-:Y:S03]  /*9490*/  IMAD.U32 R0, RZ, RZ, UR37 ;  /* 0x00000025ff007e24 */ /* 0x000fe6000f8e00ff */
[----:B------:R-:W-:Y:S04]  /*94a0*/  UISETP.NE.AND UP0, UPT, UR51, 0x4, UPT ;  /* 0x000000043300788c */ /* 0x000fe8000bf05270 */
[----:B------:R-:W-:Y:S03]  /*94b0*/  USEL UR51, UR51, URZ, UP0 ;  /* 0x000000ff33337287 */ /* 0x000fe60008000000 */
[----:B------:R-:W-:Y:S05]  /*94c0*/  @P0 LEA R2, R2, UR48, 0x3 ;  /* 0x0000003002020c11 */ /* 0x000fea000f8e18ff */
[----:B------:R-:W-:Y:S05]  /*94d0*/  @P0 VIADD R2, R2, 0x60 ;  /* 0x0000006002020836 */ /* 0x000fea0000000000 */
[----:B------:R-:W-:Y:S04]  /*94e0*/  @P0 PRMT R0, R0, 0x654, R2 ;  /* 0x0000065400000816 */ /* 0x000fe80000000002 */
[----:B------:R2:W-:Y:S03]  /*94f0*/  @P0 SYNCS.ARRIVE.TRANS64.RED.A1T0 RZ, [R0+URZ], RZ ;  /* 0x000000ff00ff09a7 */ /* 0x0005e600081004ff */
.L_x_143:
[----:B------:R-:W-:Y:S01]  /*9500*/  ISETP.NE.AND P2, PT, R107, RZ, PT ;  /* 0x000000ff6b00720c */ /* 0x000fe20003f45270 */
[----:B------:R-:W-:Y:S01]  /*9510*/  UIADD3 UR49, UPT, UPT, UR49, 0x4, URZ ;  /* 0x0000000431317890 */ /* 0x000fe2000fffe0ff */
[----:B------:R-:W-:Y:S01]  /*9520*/  ISETP.NE.AND P0, PT, R109, 0x2, PT ;  /* 0x000000026d00780c */ /* 0x000fe20003f05270 */
[----:B------:R-:W-:Y:S01]  /*9530*/  IMAD.IADD R15, R43, 0x1, R90 ;  /* 0x000000012b0f7824 */ /* 0x000fe200078e025a */
[----:B------:R-:W-:Y:S01]  /*9540*/  ISETP.NE.AND P1, PT, R45, 0x4, PT ;  /* 0x000000042d00780c */ /* 0x000fe20003f25270 */
[----:B------:R-:W-:Y:S01]  /*9550*/  IMAD.IADD R14, R44, 0x1, R91 ;  /* 0x000000012c0e7824 */ /* 0x000fe200078e025b */
[----:B------:R-:W-:Y:S02]  /*9560*/  SEL R2, RZ, 0x1, P0 ;  /* 0x00000001ff027807 */ /* 0x000fe40000000000 */
[----:B--2---:R-:W-:Y:S02]  /*9570*/  SEL R0, RZ, 0x1, P1 ;  /* 0x00000001ff007807 */ /* 0x004fe40000800000 */
[----:B------:R-:W-:Y:S02]  /*9580*/  LOP3.LUT R99, R99, R2, RZ, 0x3c, !PT ;  /* 0x0000000263637212 */ /* 0x000fe400078e3cff */
[----:B------:R-:W-:Y:S02]  /*9590*/  LOP3.LUT R100, R100, R0, RZ, 0x3c, !PT ;  /* 0x0000000064647212 */ /* 0x000fe400078e3cff */
[----:B------:R-:W-:Y:S02]  /*95a0*/  @P2 R2UR UR36, R98 ;  /* 0x00000000622422ca */ /* 0x000fe400000e0000 */
[----:B------:R-:W-:Y:S02]  /*95b0*/  SEL R109, R109, RZ, P0 ;  /* 0x000000ff6d6d7207 */ /* 0x000fe40000000000 */
[----:B------:R-:W-:Y:S01]  /*95c0*/  SEL R45, R45, RZ, P1 ;  /* 0x000000ff2d2d7207 */ /* 0x000fe20000800000 */
[----:B------:R-:W-:Y:S10]  /*95d0*/  @P2 BRA `(.L_x_144) ;  /* 0xffffffc000542947 */ /* 0x000ff4000383ffff */
[----:B------:R-:W-:-:S09]  /*95e0*/  UISETP.NE.AND UP0, UPT, UR50, URZ, UPT ;  /* 0x000000ff3200728c */ /* 0x000fd2000bf05270 */
[----:B------:R-:W-:Y:S05]  /*95f0*/  BRA.U !UP0, `(.L_x_145) ;  /* 0x0000000108487547 */ /* 0x000fea000b800000 */
[----:B------:R-:W2:Y:S02]  /*9600*/  LDCU.64 UR4, c[0x0][0x890] ;  /* 0x00011200ff0477ac */ /* 0x000ea40008000a00 */
[----:B--2---:R-:W-:-:S04]  /*9610*/  UISETP.NE.U32.AND UP0, UPT, UR4, URZ, UPT ;  /* 0x000000ff0400728c */ /* 0x004fc8000bf05070 */
[----:B------:R-:W-:-:S09]  /*9620*/  UISETP.NE.AND.EX UP0, UPT, UR5, URZ, UPT, UP0 ;  /* 0x000000ff0500728c */ /* 0x000fd2000bf05300 */
[----:B------:R-:W-:Y:S05]  /*9630*/  BRA.U UP0, `(.L_x_146) ;  /* 0x00000001000c7547 */ /* 0x000fea000b800000 */
[----:B------:R-:W-:-:S13]  /*9640*/  FSETP.NEU.AND P0, PT, R49, RZ, PT ;  /* 0x000000ff3100720b */ /* 0x000fda0003f0d000 */
[----:B------:R-:W-:Y:S05]  /*9650*/  @!P0 EXIT ;  /* 0x000000000000894d */ /* 0x000fea0003800000 */
[----:B------:R-:W-:Y:S05]  /*9660*/  BRA `(.L_x_145) ;  /* 0x00000000002c7947 */ /* 0x000fea0003800000 */
.L_x_146:
[----:B------:R-:W-:Y:S01]  /*9670*/  ISETP.NE.AND P0, PT, R108, RZ, PT ;  /* 0x000000ff6c00720c */ /* 0x000fe20003f05270 */
[----:B------:R-:W-:-:S12]  /*9680*/  BSSY.RECONVERGENT B0, `(.L_x_145) ;  /* 0x0000009000007945 */ /* 0x000fd80003800200 */
[----:B------:R-:W-:Y:S05]  /*9690*/  @P0 BRA `(.L_x_147) ;  /* 0x0000000000140947 */ /* 0x000fea0003800000 */
[----:B------:R-:W2:Y:S02]  /*96a0*/  LDCU.64 UR4, c[0x0][0x888] ;  /* 0x00011100ff0477ac */ /* 0x000ea40008000a00 */
[----:B--2---:R-:W-:-:S04]  /*96b0*/  ISETP.NE.U32.AND P0, PT, RZ, UR4, PT ;  /* 0x00000004ff007c0c */ /* 0x004fc8000bf05070 */
[----:B------:R-:W-:-:S13]  /*96c0*/  ISETP.NE.AND.EX P0, PT, RZ, UR5, PT, P0 ;  /* 0x00000005ff007c0c */ /* 0x000fda000bf05300 */
[----:B------:R-:W-:Y:S05]  /*96d0*/  @!P0 EXIT ;  /* 0x000000000000894d */ /* 0x000fea0003800000 */
[----:B------:R-:W-:Y:S05]  /*96e0*/  BRA `(.L_x_148) ;  /* 0x0000000000087947 */ /* 0x000fea0003800000 */
.L_x_147:
[----:B------:R-:W-:-:S13]  /*96f0*/  FSETP.NEU.AND P0, PT, R49, RZ, PT ;  /* 0x000000ff3100720b */ /* 0x000fda0003f0d000 */
[----:B------:R-:W-:Y:S05]  /*9700*/  @!P0 EXIT ;  /* 0x000000000000894d */ /* 0x000fea0003800000 */
.L_x_148:
[----:B------:R-:W-:Y:S05]  /*9710*/  BSYNC.RECONVERGENT B0 ;  /* 0x0000000000007941 */ /* 0x000fea0003800200 */
.L_x_145:
[----:B------:R-:W-:Y:S01]  /*9720*/  ULEA UR4, UR51, UR48, 0x3 ;  /* 0x0000003033047291 */ /* 0x000fe2000f8e18ff */
[----:B------:R-:W-:-:S04]  /*9730*/  DEPBAR.LE SB0, 0x0 ;  /* 0x000080000000791a */ /* 0x000fc80000000000 */
[----:B------:R-:W-:-:S04]  /*9740*/  UIADD3 UR4, UPT, UPT, UR4, 0x60, URZ ;  /* 0x0000006004047890 */ /* 0x000fc8000fffe0ff */
[----:B------:R-:W-:-:S09]  /*9750*/  UPRMT UR4, UR37, 0x654, UR4 ;  /* 0x0000065425047896 */ /* 0x000fd20008000004 */
[----:B------:R-:W-:Y:S01]  /*9760*/  SYNCS.ARRIVE.TRANS64.RED.A1T0 RZ, [UR4], RZ ;  /* 0x000000ffffff79a7 */ /* 0x000fe20008100404 */
[----:B------:R-:W-:Y:S05]  /*9770*/  EXIT ;  /* 0x000000000000794d */ /* 0x000fea0003800000 */
.L_x_24:
[----:B--2---:R2:W4:Y:S02]  /*9780*/  SYNCS.PHASECHK.TRANS64.TRYWAIT P0, [R2+URZ+0x100], R3 ;  /* 0x00010003020075a7 */ /* 0x00452400080011ff */
[----:B----4-:R-:W-:Y:S05]  /*9790*/  @!P0 NANOSLEEP.SYNCS 0x989680 ;  /* 0x009896800000895d */ /* 0x010fea0003900000 */
[----:B------:R-:W4:Y:S02]  /*97a0*/  @!P0 SYNCS.PHASECHK.TRANS64 P0, [R2+URZ+0x100], R3 ;  /* 0x00010003020085a7 */ /* 0x000f2400080010ff */
[----:B----4-:R-:W-:Y:S05]  /*97b0*/  @!P0 BRA `(.L_x_24) ;  /* 0xfffffffc00f08947 */ /* 0x010fea000383ffff */
[----:B------:R-:W-:Y:S05]  /*97c0*/  BRA `(.L_x_149) ;  /* 0xffffff8000107947 */ /* 0x000fea000383ffff */
.L_x_27:
[----:B------:R-:W-:-:S07]  /*97d0*/  MOV R2, UR33 ;  /* 0x0000002100027c02 */ /* 0x000fce0008000f00 */
.L_x_150:
[----:B-1----:R1:W2:Y:S02]  /*97e0*/  SYNCS.PHASECHK.TRANS64.TRYWAIT P0, [R2+URZ+0x20], R4 ;  /* 0x00002004020075a7 */ /* 0x0022a400080011ff */
[----:B--2---:R-:W-:Y:S05]  /*97f0*/  @!P0 NANOSLEEP.SYNCS 0x989680 ;  /* 0x009896800000895d */ /* 0x004fea0003900000 */
[----:B------:R-:W2:Y:S02]  /*9800*/  @!P0 SYNCS.PHASECHK.TRANS64 P0, [R2+URZ+0x20], R4 ;  /* 0x00002004020085a7 */ /* 0x000ea400080010ff */
[----:B--2---:R-:W-:Y:S05]  /*9810*/  @!P0 BRA `(.L_x_150) ;  /* 0xfffffffc00f08947 */ /* 0x004fea000383ffff */
[----:B------:R-:W-:Y:S05]  /*9820*/  BRA `(.L_x_26) ;  /* 0xffffff8000787947 */ /* 0x000fea000383ffff */
.L_x_34:
[----:B-1----:R-:W-:-:S07]  /*9830*/  MOV R2, UR33 ;  /* 0x0000002100027c02 */ /* 0x002fce0008000f00 */
.L_x_151:
[----:B-1----:R1:W2:Y:S02]  /*9840*/  SYNCS.PHASECHK.TRANS64.TRYWAIT P0, [R2+URZ+0x20], R4 ;  /* 0x00002004020075a7 */ /* 0x0022a400080011ff */
[----:B--2---:R-:W-:Y:S05]  /*9850*/  @!P0 NANOSLEEP.SYNCS 0x989680 ;  /* 0x009896800000895d */ /* 0x004fea0003900000 */
[----:B------:R-:W2:Y:S02]  /*9860*/  @!P0 SYNCS.PHASECHK.TRANS64 P0, [R2+URZ+0x20], R4 ;  /* 0x00002004020085a7 */ /* 0x000ea400080010ff */
[----:B--2---:R-:W-:Y:S05]  /*9870*/  @!P0 BRA `(.L_x_151) ;  /* 0xfffffffc00f08947 */ /* 0x004fea000383ffff */
[----:B------:R-:W-:Y:S05]  /*9880*/  BRA `(.L_x_33) ;  /* 0xffffff8400647947 */ /* 0x000fea000383ffff */
.L_x_39:
[----:B-1----:R1:W2:Y:S02]  /*9890*/  SYNCS.PHASECHK.TRANS64.TRYWAIT P0, [R2+URZ+0x90], R3 ;  /* 0x00009003020075a7 */ /* 0x0022a400080011ff */
[----:B--2---:R-:W-:Y:S05]  /*98a0*/  @!P0 NANOSLEEP.SYNCS 0x989680 ;  /* 0x009896800000895d */ /* 0x004fea0003900000 */
[----:B------:R-:W2:Y:S02]  /*98b0*/  @!P0 SYNCS.PHASECHK.TRANS64 P0, [R2+URZ+0x90], R3 ;  /* 0x00009003020085a7 */ /* 0x000ea400080010ff */
[----:B--2---:R-:W-:Y:S05]  /*98c0*/  @!P0 BRA `(.L_x_39) ;  /* 0xfffffffc00f08947 */ /* 0x004fea000383ffff */
[----:B------:R-:W-:Y:S05]  /*98d0*/  BRA `(.L_x_152) ;  /* 0xffffff8800307947 */ /* 0x000fea000383ffff */
.L_x_43:
[----:B---3--:R-:W-:-:S07]  /*98e0*/  MOV R0, UR5 ;  /* 0x0000000500007c02 */ /* 0x008fce0008000f00 */
.L_x_153:
[----:B-1----:R1:W2:Y:S02]  /*98f0*/  SYNCS.PHASECHK.TRANS64.TRYWAIT P0, [R0+URZ], R2 ;  /* 0x00000002000075a7 */ /* 0x0022a400080011ff */
[----:B--2---:R-:W-:Y:S05]  /*9900*/  @!P0 NANOSLEEP.SYNCS 0x989680 ;  /* 0x009896800000895d */ /* 0x004fea0003900000 */
[----:B------:R-:W2:Y:S02]  /*9910*/  @!P0 SYNCS.PHASECHK.TRANS64 P0, [R0+URZ], R2 ;  /* 0x00000002000085a7 */ /* 0x000ea400080010ff */
[----:B--2---:R-:W-:Y:S05]  /*9920*/  @!P0 BRA `(.L_x_153) ;  /* 0xfffffffc00f08947 */ /* 0x004fea000383ffff */
[----:B------:R-:W-:Y:S05]  /*9930*/  BRA `(.L_x_154) ;  /* 0xffffff8c00a07947 */ /* 0x000fea000383ffff */
.L_x_44:
[----:B---3--:R-:W-:-:S07]  /*9940*/  MOV R0, UR5 ;  /* 0x0000000500007c02 */ /* 0x008fce0008000f00 */
.L_x_155:
[----:B-1----:R1:W2:Y:S02]  /*9950*/  SYNCS.PHASECHK.TRANS64.TRYWAIT P0, [R0+URZ], R3 ;  /* 0x00000003000075a7 */ /* 0x0022a400080011ff */
[----:B--2---:R-:W-:Y:S05]  /*9960*/  @!P0 NANOSLEEP.SYNCS 0x989680 ;  /* 0x009896800000895d */ /* 0x004fea0003900000 */
[----:B------:R-:W2:Y:S02]  /*9970*/  @!P0 SYNCS.PHASECHK.TRANS64 P0, [R0+URZ], R3 ;  /* 0x00000003000085a7 */ /* 0x000ea400080010ff */
[----:B--2---:R-:W-:Y:S05]  /*9980*/  @!P0 BRA `(.L_x_155) ;  /* 0xfffffffc00f08947 */ /* 0x004fea000383ffff */
[----:B------:R-:W-:Y:S05]  /*9990*/  BRA `(.L_x_156) ;  /* 0xffffff8c00ac7947 */ /* 0x000fea000383ffff */
.L_x_45:
[----:B---3--:R-:W-:-:S07]  /*99a0*/  MOV R0, UR5 ;  /* 0x0000000500007c02 */ /* 0x008fce0008000f00 */
.L_x_157:
[----:B-1----:R1:W2:Y:S02]  /*99b0*/  SYNCS.PHASECHK.TRANS64.TRYWAIT P0, [R0+URZ], R3 ;  /* 0x00000003000075a7 */ /* 0x0022a400080011ff */
[----:B--2---:R-:W-:Y:S05]  /*99c0*/  @!P0 NANOSLEEP.SYNCS 0x989680 ;  /* 0x009896800000895d */ /* 0x004fea0003900000 */
[----:B------:R-:W2:Y:S02]  /*99d0*/  @!P0 SYNCS.PHASECHK.TRANS64 P0, [R0+URZ], R3 ;  /* 0x00000003000085a7 */ /* 0x000ea400080010ff */
[----:B--2---:R-:W-:Y:S05]  /*99e0*/  @!P0 BRA `(.L_x_157) ;  /* 0xfffffffc00f08947 */ /* 0x004fea000383ffff */
[----:B------:R-:W-:Y:S05]  /*99f0*/  BRA `(.L_x_158) ;  /* 0xffffff8c00b87947 */ /* 0x000fea000383ffff */
.L_x_48:
[----:B-1----:R1:W2:Y:S02]  /*9a00*/  SYNCS.PHASECHK.TRANS64.TRYWAIT P0, [R0+URZ+0xf0], R4 ;  /* 0x0000f004000075a7 */ /* 0x0022a400080011ff */
[----:B--2---:R-:W-:Y:S05]  /*9a10*/  @!P0 NANOSLEEP.SYNCS 0x989680 ;  /* 0x009896800000895d */ /* 0x004fea0003900000 */
[----:B------:R-:W2:Y:S02]  /*9a20*/  @!P0 SYNCS.PHASECHK.TRANS64 P0, [R0+URZ+0xf0], R4 ;  /* 0x0000f004000085a7 */ /* 0x000ea400080010ff */
[----:B--2---:R-:W-:Y:S05]  /*9a30*/  @!P0 BRA `(.L_x_48) ;  /* 0xfffffffc00f08947 */ /* 0x004fea000383ffff */
[----:B------:R-:W-:Y:S05]  /*9a40*/  BRA `(.L_x_159) ;  /* 0xffffff9000187947 */ /* 0x000fea000383ffff */
.L_x_49:
[----:B------:R-:W-:-:S07]  /*9a50*/  MOV R0, UR5 ;  /* 0x0000000500007c02 */ /* 0x000fce0008000f00 */
.L_x_160:
[----:B-1----:R1:W2:Y:S02]  /*9a60*/  SYNCS.PHASECHK.TRANS64.TRYWAIT P0, [R0+URZ+0xa0], R5 ;  /* 0x0000a005000075a7 */ /* 0x0022a400080011ff */
[----:B--2---:R-:W-:Y:S05]  /*9a70*/  @!P0 NANOSLEEP.SYNCS 0x989680 ;  /* 0x009896800000895d */ /* 0x004fea0003900000 */
[----:B------:R-:W2:Y:S02]  /*9a80*/  @!P0 SYNCS.PHASECHK.TRANS64 P0, [R0+URZ+0xa0], R5 ;  /* 0x0000a005000085a7 */ /* 0x000ea400080010ff */
[----:B--2---:R-:W-:Y:S05]  /*9a90*/  @!P0 BRA `(.L_x_160) ;  /* 0xfffffffc00f08947 */ /* 0x004fea000383ffff */
[----:B------:R-:W-:Y:S05]  /*9aa0*/  BRA `(.L_x_161) ;  /* 0xffffff9000287947 */ /* 0x000fea000383ffff */
.L_x_50:
[----:B-1----:R1:W2:Y:S02]  /*9ab0*/  SYNCS.PHASECHK.TRANS64.TRYWAIT P1, [R0+URZ+0x90], R4 ;  /* 0x00009004000075a7 */ /* 0x0022a400080211ff */
[----:B--2---:R-:W-:Y:S05]  /*9ac0*/  @!P1 NANOSLEEP.SYNCS 0x989680 ;  /* 0x009896800000995d */ /* 0x004fea0003900000 */
[----:B------:R-:W2:Y:S02]  /*9ad0*/  @!P1 SYNCS.PHASECHK.TRANS64 P1, [R0+URZ+0x90], R4 ;  /* 0x00009004000095a7 */ /* 0x000ea400080210ff */
[----:B--2---:R-:W-:Y:S05]  /*9ae0*/  @!P1 BRA `(.L_x_50) ;  /* 0xfffffffc00f09947 */ /* 0x004fea000383ffff */
[----:B------:R-:W-:Y:S05]  /*9af0*/  BRA `(.L_x_162) ;  /* 0xffffff9000587947 */ /* 0x000fea000383ffff */
.L_x_53:
[----:B------:R-:W-:-:S07]  /*9b00*/  MOV R0, UR5 ;  /* 0x0000000500007c02 */ /* 0x000fce0008000f00 */
.L_x_163:
[----:B-1----:R1:W2:Y:S02]  /*9b10*/  SYNCS.PHASECHK.TRANS64.TRYWAIT P0, [R0+URZ+0xa0], R2 ;  /* 0x0000a002000075a7 */ /* 0x0022a400080011ff */
[----:B--2---:R-:W-:Y:S05]  /*9b20*/  @!P0 NANOSLEEP.SYNCS 0x989680 ;  /* 0x009896800000895d */ /* 0x004fea0003900000 */
[----:B------:R-:W2:Y:S02]  /*9b30*/  @!P0 SYNCS.PHASECHK.TRANS64 P0, [R0+URZ+0xa0], R2 ;  /* 0x0000a002000085a7 */ /* 0x000ea400080010ff */
[----:B--2---:R-:W-:Y:S05]  /*9b40*/  @!P0 BRA `(.L_x_163) ;  /* 0xfffffffc00f08947 */ /* 0x004fea000383ffff */
[----:B------:R-:W-:Y:S05]  /*9b50*/  BRA `(.L_x_52) ;  /* 0xffffff9000ac7947 */ /* 0x000fea000383ffff */
.L_x_62:
[----:B-1----:R-:W-:-:S04]  /*9b60*/  MOV R4, UR6 ;  /* 0x0000000600047c02 */ /* 0x002fc80008000f00 */
[----:B------:R1:W2:Y:S03]  /*9b70*/  SYNCS.PHASECHK.TRANS64.TRYWAIT P0, [R4+URZ+0x8], R5 ;  /* 0x00000805040075a7 */ /* 0x0002a600080011ff */
[----:B--2---:R-:W-:Y:S05]  /*9b80*/  @!P0 NANOSLEEP.SYNCS 0x989680 ;  /* 0x009896800000895d */ /* 0x004fea0003900000 */
[----:B------:R-:W2:Y:S02]  /*9b90*/  @!P0 SYNCS.PHASECHK.TRANS64 P0, [R4+URZ+0x8], R5 ;  /* 0x00000805040085a7 */ /* 0x000ea400080010ff */
[----:B--2---:R-:W-:Y:S05]  /*9ba0*/  @!P0 BRA `(.L_x_62) ;  /* 0xfffffffc00ec8947 */ /* 0x004fea000383ffff */
[----:B------:R-:W-:Y:S05]  /*9bb0*/  BRA `(.L_x_61) ;  /* 0xffffff9400607947 */ /* 0x000fea000383ffff */
.L_x_64:
[----:B------:R-:W-:Y:S01]  /*9bc0*/  BSSY B0, `(.L_x_164) ;  /* 0x0000006000007945 */ /* 0x000fe20003800000 */
[----:B------:R-:W-:-:S07]  /*9bd0*/  MOV R15, 0xffffffff ;  /* 0xffffffff000f7802 */ /* 0x000fce0000000f00 */
[----:B-1---5:R-:W-:Y:S05]  /*9be0*/  WARPSYNC.COLLECTIVE R15, `(.L_x_165) ;  /* 0x000000000f0c7348 */ /* 0x022fea0003c00000 */
[----:B------:R-:W-:Y:S02]  /*9bf0*/  ELECT P6, UR79, PT ;  /* 0x00000000004f782f */ /* 0x000fe400038c0000 */
[----:B------:R-:W-:Y:S01]  /*9c00*/  MOV R14, UR79 ;  /* 0x0000004f000e7c02 */ /* 0x000fe20008000f00 */
[----:B-1---5:R-:W-:Y:S10]  /*9c10*/  ENDCOLLECTIVE ;  /* 0x000000000000791b */ /* 0x022ff40003800000 */
.L_x_165:
[----:B------:R-:W-:Y:S05]  /*9c20*/  BSYNC B0 ;  /* 0x0000000000007941 */ /* 0x000fea0003800000 */
.L_x_164:
[----:B------:R-:W-:Y:S05]  /*9c30*/  BRA `(.L_x_166) ;  /* 0xffffff9400907947 */ /* 0x000fea000383ffff */
.L_x_66:
[----:B-1----:R-:W-:-:S04]  /*9c40*/  MOV R2, UR6 ;  /* 0x0000000600027c02 */ /* 0x002fc80008000f00 */
[----:B------:R1:W2:Y:S03]  /*9c50*/  SYNCS.PHASECHK.TRANS64.TRYWAIT P0, [R2+URZ+0x8], R3 ;  /* 0x00000803020075a7 */ /* 0x0002a600080011ff */
[----:B--2---:R-:W-:Y:S05]  /*9c60*/  @!P0 NANOSLEEP.SYNCS 0x989680 ;  /* 0x009896800000895d */ /* 0x004fea0003900000 */
[----:B------:R-:W2:Y:S02]  /*9c70*/  @!P0 SYNCS.PHASECHK.TRANS64 P0, [R2+URZ+0x8], R3 ;  /* 0x00000803020085a7 */ /* 0x000ea400080010ff */
[----:B--2---:R-:W-:Y:S05]  /*9c80*/  @!P0 BRA `(.L_x_66) ;  /* 0xfffffffc00ec8947 */ /* 0x004fea000383ffff */
[----:B------:R-:W-:Y:S05]  /*9c90*/  BRA `(.L_x_65) ;  /* 0xffffff9400947947 */ /* 0x000fea000383ffff */
.L_x_67:
[----:B-1----:R1:W2:Y:S02]  /*9ca0*/  SYNCS.PHASECHK.TRANS64.TRYWAIT P0, [R0+URZ+0x90], R4 ;  /* 0x00009004000075a7 */ /* 0x0022a400080011ff */
[----:B--2---:R-:W-:Y:S05]  /*9cb0*/  @!P0 NANOSLEEP.SYNCS 0x989680 ;  /* 0x009896800000895d */ /* 0x004fea0003900000 */
[----:B------:R-:W2:Y:S02]  /*9cc0*/  @!P0 SYNCS.PHASECHK.TRANS64 P0, [R0+URZ+0x90], R4 ;  /* 0x00009004000085a7 */ /* 0x000ea400080010ff */
[----:B--2---:R-:W-:Y:S05]  /*9cd0*/  @!P0 BRA `(.L_x_67) ;  /* 0xfffffffc00f08947 */ /* 0x004fea000383ffff */
[----:B------:R-:W-:Y:S05]  /*9ce0*/  BRA `(.L_x_167) ;  /* 0xffffff9800a07947 */ /* 0x000fea000383ffff */
.L_x_69:
[----:B------:R-:W-:-:S07]  /*9cf0*/  MOV R0, UR8 ;  /* 0x0000000800007c02 */ /* 0x000fce0008000f00 */
.L_x_168:
[----:B-1----:R1:W2:Y:S02]  /*9d00*/  SYNCS.PHASECHK.TRANS64.TRYWAIT P0, [R0+URZ+0xd0], R4 ;  /* 0x0000d004000075a7 */ /* 0x0022a400080011ff */
[----:B--2---:R-:W-:Y:S05]  /*9d10*/  @!P0 NANOSLEEP.SYNCS 0x989680 ;  /* 0x009896800000895d */ /* 0x004fea0003900000 */
[----:B------:R-:W2:Y:S02]  /*9d20*/  @!P0 SYNCS.PHASECHK.TRANS64 P0, [R0+URZ+0xd0], R4 ;  /* 0x0000d004000085a7 */ /* 0x000ea400080010ff */
[----:B--2---:R-:W-:Y:S05]  /*9d30*/  @!P0 BRA `(.L_x_168) ;  /* 0xfffffffc00f08947 */ /* 0x004fea000383ffff */
[----:B------:R-:W-:Y:S05]  /*9d40*/  BRA `(.L_x_169) ;  /* 0xffffff9800ec7947 */ /* 0x000fea000383ffff */
.L_x_72:
[----:B------:R-:W-:Y:S07]  /*9d50*/  MOV R0, UR14 ;  /* 0x0000000e00007c02 */ /* 0x000fee0008000f00 */
.L_x_170:
[----:B-1----:R1:W2:Y:S02]  /*9d60*/  SYNCS.PHASECHK.TRANS64.TRYWAIT P0, [R0+URZ], R4 ;  /* 0x00000004000075a7 */ /* 0x0022a400080011ff */
[----:B--2---:R-:W-:Y:S05]  /*9d70*/  @!P0 NANOSLEEP.SYNCS 0x989680 ;  /* 0x009896800000895d */ /* 0x004fea0003900000 */
[----:B------:R-:W2:Y:S02]  /*9d80*/  @!P0 SYNCS.PHASECHK.TRANS64 P0, [R0+URZ], R4 ;  /* 0x00000004000085a7 */ /* 0x000ea400080010ff */
[----:B--2---:R-:W-:Y:S05]  /*9d90*/  @!P0 BRA `(.L_x_170) ;  /* 0xfffffffc00f08947 */ /* 0x004fea000383ffff */
[----:B------:R-:W-:Y:S05]  /*9da0*/  BRA `(.L_x_71) ;  /* 0xffffff9c00007947 */ /* 0x000fea000383ffff */
.L_x_76:
[----:B-1----:R-:W-:-:S07]  /*9db0*/  MOV R0, UR8 ;  /* 0x0000000800007c02 */ /* 0x002fce0008000f00 */
.L_x_171:
[----:B-1----:R1:W2:Y:S02]  /*9dc0*/  SYNCS.PHASECHK.TRANS64.TRYWAIT P0, [R0+URZ], R2 ;  /* 0x00000002000075a7 */ /* 0x0022a400080011ff */
[----:B--2---:R-:W-:Y:S05]  /*9dd0*/  @!P0 NANOSLEEP.SYNCS 0x989680 ;  /* 0x009896800000895d */ /* 0x004fea0003900000 */
[----:B------:R-:W2:Y:S02]  /*9de0*/  @!P0 SYNCS.PHASECHK.TRANS64 P0, [R0+URZ], R2 ;  /* 0x00000002000085a7 */ /* 0x000ea400080010ff */
[----:B--2---:R-:W-:Y:S05]  /*9df0*/  @!P0 BRA `(.L_x_171) ;  /* 0xfffffffc00f08947 */ /* 0x004fea000383ffff */
[----:B------:R-:W-:Y:S05]  /*9e00*/  BRA `(.L_x_172) ;  /* 0xffffffa000447947 */ /* 0x000fea000383ffff */
.L_x_77:
[----:B------:R-:W-:-:S07]  /*9e10*/  MOV R0, UR8 ;  /* 0x0000000800007c02 */ /* 0x000fce0008000f00 */
.L_x_173:
[----:B-1----:R1:W2:Y:S02]  /*9e20*/  SYNCS.PHASECHK.TRANS64.TRYWAIT P0, [R0+URZ], R3 ;  /* 0x00000003000075a7 */ /* 0x0022a400080011ff */
[----:B--2---:R-:W-:Y:S05]  /*9e30*/  @!P0 NANOSLEEP.SYNCS 0x989680 ;  /* 0x009896800000895d */ /* 0x004fea0003900000 */
[----:B------:R-:W2:Y:S02]  /*9e40*/  @!P0 SYNCS.PHASECHK.TRANS64 P0, [R0+URZ], R3 ;  /* 0x00000003000085a7 */ /* 0x000ea400080010ff */
[----:B--2---:R-:W-:Y:S05]  /*9e50*/  @!P0 BRA `(.L_x_173) ;  /* 0xfffffffc00f08947 */ /* 0x004fea000383ffff */
[----:B------:R-:W-:Y:S05]  /*9e60*/  BRA `(.L_x_174) ;  /* 0xffffffa000507947 */ /* 0x000fea000383ffff */
.L_x_78:
[----:B------:R-:W-:-:S07]  /*9e70*/  MOV R0, UR8 ;  /* 0x0000000800007c02 */ /* 0x000fce0008000f00 */
.L_x_175:
[----:B-1----:R1:W2:Y:S02]  /*9e80*/  SYNCS.PHASECHK.TRANS64.TRYWAIT P0, [R0+URZ], R3 ;  /* 0x00000003000075a7 */ /* 0x0022a400080011ff */
[----:B--2---:R-:W-:Y:S05]  /*9e90*/  @!P0 NANOSLEEP.SYNCS 0x989680 ;  /* 0x009896800000895d */ /* 0x004fea0003900000 */
[----:B------:R-:W2:Y:S02]  /*9ea0*/  @!P0 SYNCS.PHASECHK.TRANS64 P0, [R0+URZ], R3 ;  /* 0x00000003000085a7 */ /* 0x000ea400080010ff */
[----:B--2---:R-:W-:Y:S05]  /*9eb0*/  @!P0 BRA `(.L_x_175) ;  /* 0xfffffffc00f08947 */ /* 0x004fea000383ffff */
[----:B------:R-:W-:Y:S05]  /*9ec0*/  BRA `(.L_x_176) ;  /* 0xffffffa0005c7947 */ /* 0x000fea000383ffff */
.L_x_81:
[----:B------:R-:W-:-:S07]  /*9ed0*/  MOV R0, UR7 ;  /* 0x0000000700007c02 */ /* 0x000fce0008000f00 */
.L_x_177:
[----:B-1----:R1:W2:Y:S02]  /*9ee0*/  SYNCS.PHASECHK.TRANS64.TRYWAIT P1, [R0+URZ+0x110], R2 ;  /* 0x00011002000075a7 */ /* 0x0022a400080211ff */
[----:B--2---:R-:W-:Y:S05]  /*9ef0*/  @!P1 NANOSLEEP.SYNCS 0x989680 ;  /* 0x009896800000995d */ /* 0x004fea0003900000 */
[----:B------:R-:W2:Y:S02]  /*9f00*/  @!P1 SYNCS.PHASECHK.TRANS64 P1, [R0+URZ+0x110], R2 ;  /* 0x00011002000095a7 */ /* 0x000ea400080210ff */
[----:B--2---:R-:W-:Y:S05]  /*9f10*/  @!P1 BRA `(.L_x_177) ;  /* 0xfffffffc00f09947 */ /* 0x004fea000383ffff */
[----:B------:R-:W-:Y:S05]  /*9f20*/  BRA `(.L_x_178) ;  /* 0xffffffa000a87947 */ /* 0x000fea000383ffff */
.L_x_86:
[----:B--2---:R2:W4:Y:S02]  /*9f30*/  SYNCS.PHASECHK.TRANS64.TRYWAIT P0, [R0+URZ+0x90], R2 ;  /* 0x00009002000075a7 */ /* 0x00452400080011ff */
[----:B----4-:R-:W-:Y:S05]  /*9f40*/  @!P0 NANOSLEEP.SYNCS 0x989680 ;  /* 0x009896800000895d */ /* 0x010fea0003900000 */
[----:B------:R-:W4:Y:S02]  /*9f50*/  @!P0 SYNCS.PHASECHK.TRANS64 P0, [R0+URZ+0x90], R2 ;  /* 0x00009002000085a7 */ /* 0x000f2400080010ff */
[----:B----4-:R-:W-:Y:S05]  /*9f60*/  @!P0 BRA `(.L_x_86) ;  /* 0xfffffffc00f08947 */ /* 0x010fea000383ffff */
[----:B------:R-:W-:Y:S05]  /*9f70*/  BRA `(.L_x_179) ;  /* 0xffffffa400bc7947 */ /* 0x000fea000383ffff */
.L_x_89:
[----:B------:R-:W-:Y:S07]  /*9f80*/  MOV R0, UR6 ;  /* 0x0000000600007c02 */ /* 0x000fee0008000f00 */
.L_x_180:
[----:B--2---:R2:W4:Y:S02]  /*9f90*/  SYNCS.PHASECHK.TRANS64.TRYWAIT P0, [R0+URZ+0x88], R2 ;  /* 0x00008802000075a7 */ /* 0x00452400080011ff */
[----:B----4-:R-:W-:Y:S05]  /*9fa0*/  @!P0 NANOSLEEP.SYNCS 0x989680 ;  /* 0x009896800000895d */ /* 0x010fea0003900000 */
[----:B------:R-:W4:Y:S02]  /*9fb0*/  @!P0 SYNCS.PHASECHK.TRANS64 P0, [R0+URZ+0x88], R2 ;  /* 0x00008802000085a7 */ /* 0x000f2400080010ff */
[----:B----4-:R-:W-:Y:S05]  /*9fc0*/  @!P0 BRA `(.L_x_180) ;  /* 0xfffffffc00f08947 */ /* 0x010fea000383ffff */
[----:B------:R-:W-:Y:S05]  /*9fd0*/  BRA `(.L_x_88) ;  /* 0xffffffa8009c7947 */ /* 0x000fea000383ffff */
.L_x_92:
[----:B------:R-:W-:Y:S07]  /*9fe0*/  MOV R0, UR6 ;  /* 0x0000000600007c02 */ /* 0x000fee0008000f00 */
.L_x_181:
[----:B-1----:R1:W2:Y:S02]  /*9ff0*/  SYNCS.PHASECHK.TRANS64.TRYWAIT P0, [R0+URZ+0x60], R14 ;  /* 0x0000600e000075a7 */ /* 0x0022a400080011ff */
[----:B--2---:R-:W-:Y:S05]  /*a000*/  @!P0 NANOSLEEP.SYNCS 0x989680 ;  /* 0x009896800000895d */ /* 0x004fea0003900000 */
[----:B------:R-:W2:Y:S02]  /*a010*/  @!P0 SYNCS.PHASECHK.TRANS64 P0, [R0+URZ+0x60], R14 ;  /* 0x0000600e000085a7 */ /* 0x000ea400080010ff */
[----:B--2---:R-:W-:Y:S05]  /*a020*/  @!P0 BRA `(.L_x_181) ;  /* 0xfffffffc00f08947 */ /* 0x004fea000383ffff */
[----:B------:R-:W-:Y:S05]  /*a030*/  BRA `(.L_x_182) ;  /* 0xffffffac00147947 */ /* 0x000fea000383ffff */
.L_x_93:
[----:B------:R-:W-:Y:S07]  /*a040*/  MOV R0, UR6 ;  /* 0x0000000600007c02 */ /* 0x000fee0008000f00 */
.L_x_183:
[----:B-1----:R1:W2:Y:S02]  /*a050*/  SYNCS.PHASECHK.TRANS64.TRYWAIT P0, [R0+URZ+0x68], R14 ;  /* 0x0000680e000075a7 */ /* 0x0022a400080011ff */
[----:B--2---:R-:W-:Y:S05]  /*a060*/  @!P0 NANOSLEEP.SYNCS 0x989680 ;  /* 0x009896800000895d */ /* 0x004fea0003900000 */
[----:B------:R-:W2:Y:S02]  /*a070*/  @!P0 SYNCS.PHASECHK.TRANS64 P0, [R0+URZ+0x68], R14 ;  /* 0x0000680e000085a7 */ /* 0x000ea400080010ff */
[----:B--2---:R-:W-:Y:S05]  /*a080*/  @!P0 BRA `(.L_x_183) ;  /* 0xfffffffc00f08947 */ /* 0x004fea000383ffff */
[----:B------:R-:W-:Y:S05]  /*a090*/  BRA `(.L_x_184) ;  /* 0xffffffac004c7947 */ /* 0x000fea000383ffff */
.L_x_94:
[----:B------:R-:W-:Y:S07]  /*a0a0*/  MOV R0, UR6 ;  /* 0x0000000600007c02 */ /* 0x000fee0008000f00 */
.L_x_185:
[----:B-1----:R1:W2:Y:S02]  /*a0b0*/  SYNCS.PHASECHK.TRANS64.TRYWAIT P0, [R0+URZ+0x70], R14 ;  /* 0x0000700e000075a7 */ /* 0x0022a400080011ff */
[----:B--2---:R-:W-:Y:S05]  /*a0c0*/  @!P0 NANOSLEEP.SYNCS 0x989680 ;  /* 0x009896800000895d */ /* 0x004fea0003900000 */
[----:B------:R-:W2:Y:S02]  /*a0d0*/  @!P0 SYNCS.PHASECHK.TRANS64 P0, [R0+URZ+0x70], R14 ;  /* 0x0000700e000085a7 */ /* 0x000ea400080010ff */
[----:B--2---:R-:W-:Y:S05]  /*a0e0*/  @!P0 BRA `(.L_x_185) ;  /* 0xfffffffc00f08947 */ /* 0x004fea000383ffff */
[----:B------:R-:W-:Y:S05]  /*a0f0*/  BRA `(.L_x_186) ;  /* 0xffffffac00907947 */ /* 0x000fea000383ffff */
.L_x_95:
[----:B------:R-:W-:Y:S07]  /*a100*/  MOV R0, UR6 ;  /* 0x0000000600007c02 */ /* 0x000fee0008000f00 */
.L_x_187:
[----:B-1----:R1:W2:Y:S02]  /*a110*/  SYNCS.PHASECHK.TRANS64.TRYWAIT P0, [R0+URZ+0x78], R14 ;  /* 0x0000780e000075a7 */ /* 0x0022a400080011ff */
[----:B--2---:R-:W-:Y:S05]  /*a120*/  @!P0 NANOSLEEP.SYNCS 0x989680 ;  /* 0x009896800000895d */ /* 0x004fea0003900000 */
[----:B------:R-:W2:Y:S02]  /*a130*/  @!P0 SYNCS.PHASECHK.TRANS64 P0, [R0+URZ+0x78], R14 ;  /* 0x0000780e000085a7 */ /* 0x000ea400080010ff */
[----:B--2---:R-:W-:Y:S05]  /*a140*/  @!P0 BRA `(.L_x_187) ;  /* 0xfffffffc00f08947 */ /* 0x004fea000383ffff */
[----:B------:R-:W-:Y:S05]  /*a150*/  BRA `(.L_x_188) ;  /* 0xffffffb000147947 */ /* 0x000fea000383ffff */
.L_x_97:
[----:B------:R-:W-:-:S07]  /*a160*/  MOV R0, UR6 ;  /* 0x0000000600007c02 */ /* 0x000fce0008000f00 */
.L_x_189:
[----:B-1----:R1:W4:Y:S02]  /*a170*/  SYNCS.PHASECHK.TRANS64.TRYWAIT P0, [R0+URZ+0x60], R2 ;  /* 0x00006002000075a7 */ /* 0x00232400080011ff */
[----:B----4-:R-:W-:Y:S05]  /*a180*/  @!P0 NANOSLEEP.SYNCS 0x989680 ;  /* 0x009896800000895d */ /* 0x010fea0003900000 */
[----:B------:R-:W4:Y:S02]  /*a190*/  @!P0 SYNCS.PHASECHK.TRANS64 P0, [R0+URZ+0x60], R2 ;  /* 0x00006002000085a7 */ /* 0x000f2400080010ff */
[----:B----4-:R-:W-:Y:S05]  /*a1a0*/  @!P0 BRA `(.L_x_189) ;  /* 0xfffffffc00f08947 */ /* 0x010fea000383ffff */
[----:B------:R-:W-:Y:S05]  /*a1b0*/  BRA `(.L_x_190) ;  /* 0xffffffb000847947 */ /* 0x000fea000383ffff */
.L_x_98:
[----:B-1----:R-:W-:-:S07]  /*a1c0*/  MOV R0, UR6 ;  /* 0x0000000600007c02 */ /* 0x002fce0008000f00 */
.L_x_191:
[----:B-1----:R1:W4:Y:S02]  /*a1d0*/  SYNCS.PHASECHK.TRANS64.TRYWAIT P0, [R0+URZ+0x68], R2 ;  /* 0x00006802000075a7 */ /* 0x00232400080011ff */
[----:B----4-:R-:W-:Y:S05]  /*a1e0*/  @!P0 NANOSLEEP.SYNCS 0x989680 ;  /* 0x009896800000895d */ /* 0x010fea0003900000 */
[----:B------:R-:W4:Y:S02]  /*a1f0*/  @!P0 SYNCS.PHASECHK.TRANS64 P0, [R0+URZ+0x68], R2 ;  /* 0x00006802000085a7 */ /* 0x000f2400080010ff */
[----:B----4-:R-:W-:Y:S05]  /*a200*/  @!P0 BRA `(.L_x_191) ;  /* 0xfffffffc00f08947 */ /* 0x010fea000383ffff */
[----:B------:R-:W-:Y:S05]  /*a210*/  BRA `(.L_x_192) ;  /* 0xffffffb000747947 */ /* 0x000fea000383ffff */
.L_x_99:
[----:B-1----:R-:W-:-:S07]  /*a220*/  MOV R0, UR6 ;  /* 0x0000000600007c02 */ /* 0x002fce0008000f00 */
.L_x_193:
[----:B-1----:R1:W4:Y:S02]  /*a230*/  SYNCS.PHASECHK.TRANS64.TRYWAIT P0, [R0+URZ+0x70], R2 ;  /* 0x00007002000075a7 */ /* 0x00232400080011ff */
[----:B----4-:R-:W-:Y:S05]  /*a240*/  @!P0 NANOSLEEP.SYNCS 0x989680 ;  /* 0x009896800000895d */ /* 0x010fea0003900000 */
[----:B------:R-:W4:Y:S02]  /*a250*/  @!P0 SYNCS.PHASECHK.TRANS64 P0, [R0+URZ+0x70], R2 ;  /* 0x00007002000085a7 */ /* 0x000f2400080010ff */
[----:B----4-:R-:W-:Y:S05]  /*a260*/  @!P0 BRA `(.L_x_193) ;  /* 0xfffffffc00f08947 */ /* 0x010fea000383ffff */
[----:B------:R-:W-:Y:S05]  /*a270*/  BRA `(.L_x_194) ;  /* 0xffffffb000647947 */ /* 0x000fea000383ffff */
.L_x_101:
[----:B--2---:R2:W4:Y:S02]  /*a280*/  SYNCS.PHASECHK.TRANS64.TRYWAIT P0, [R0+URZ+0x90], R2 ;  /* 0x00009002000075a7 */ /* 0x00452400080011ff */
[----:B----4-:R-:W-:Y:S05]  /*a290*/  @!P0 NANOSLEEP.SYNCS 0x989680 ;  /* 0x009896800000895d */ /* 0x010fea0003900000 */
[----:B------:R-:W4:Y:S02]  /*a2a0*/  @!P0 SYNCS.PHASECHK.TRANS64 P0, [R0+URZ+0x90], R2 ;  /* 0x00009002000085a7 */ /* 0x000f2400080010ff */
[----:B----4-:R-:W-:Y:S05]  /*a2b0*/  @!P0 BRA `(.L_x_101) ;  /* 0xfffffffc00f08947 */ /* 0x010fea000383ffff */
[----:B------:R-:W-:Y:S05]  /*a2c0*/  BRA `(.L_x_195) ;  /* 0xffffffb4002c7947 */ /* 0x000fea000383ffff */
.L_x_112:
[----:B-1----:R-:W-:Y:S04]  /*a2d0*/  MOV R2, UR48 ;  /* 0x0000003000027c02 */ /* 0x002fe80008000f00 */
[----:B------:R1:W3:Y:S03]  /*a2e0*/  SYNCS.PHASECHK.TRANS64.TRYWAIT P1, [R2+URZ+0x40], R3 ;  /* 0x00004003020075a7 */ /* 0x0002e600080211ff */
[----:B---3--:R-:W-:Y:S05]  /*a2f0*/  @!P1 NANOSLEEP.SYNCS 0x989680 ;  /* 0x009896800000995d */ /* 0x008fea0003900000 */
[----:B------:R-:W3:Y:S02]  /*a300*/  @!P1 SYNCS.PHASECHK.TRANS64 P1, [R2+URZ+0x40], R3 ;  /* 0x00004003020095a7 */ /* 0x000ee400080210ff */
[----:B---3--:R-:W-:Y:S05]  /*a310*/  @!P1 BRA `(.L_x_112) ;  /* 0xfffffffc00ec9947 */ /* 0x008fea000383ffff */
[----:B------:R-:W-:Y:S05]  /*a320*/  BRA `(.L_x_111) ;  /* 0xffffffc000387947 */ /* 0x000fea000383ffff */
.L_x_114:
[----:B-1----:R1:W4:Y:S02]  /*a330*/  SYNCS.PHASECHK.TRANS64.TRYWAIT P0, [R112+URZ+0xb0], R0 ;  /* 0x0000b000700075a7 */ /* 0x00232400080011ff */
[----:B----4-:R-:W-:Y:S05]  /*a340*/  @!P0 NANOSLEEP.SYNCS 0x989680 ;  /* 0x009896800000895d */ /* 0x010fea0003900000 */
[----:B------:R-:W4:Y:S02]  /*a350*/  @!P0 SYNCS.PHASECHK.TRANS64 P0, [R112+URZ+0xb0], R0 ;  /* 0x0000b000700085a7 */ /* 0x000f2400080010ff */
[----:B----4-:R-:W-:Y:S05]  /*a360*/  @!P0 BRA `(.L_x_114) ;  /* 0xfffffffc00f08947 */ /* 0x010fea000383ffff */
[----:B------:R-:W-:Y:S05]  /*a370*/  BRA `(.L_x_113) ;  /* 0xffffffc000607947 */ /* 0x000fea000383ffff */
.L_x_123:
[----:B--2---:R2:W4:Y:S02]  /*a380*/  SYNCS.PHASECHK.TRANS64.TRYWAIT P0, [R2+URZ+0x40], R0 ;  /* 0x00004000020075a7 */ /* 0x00452400080011ff */
[----:B----4-:R-:W-:Y:S05]  /*a390*/  @!P0 NANOSLEEP.SYNCS 0x989680 ;  /* 0x009896800000895d */ /* 0x010fea0003900000 */
[----:B------:R-:W4:Y:S02]  /*a3a0*/  @!P0 SYNCS.PHASECHK.TRANS64 P0, [R2+URZ+0x40], R0 ;  /* 0x00004000020085a7 */ /* 0x000f2400080010ff */
[----:B----4-:R-:W-:Y:S05]  /*a3b0*/  @!P0 BRA `(.L_x_123) ;  /* 0xfffffffc00f08947 */ /* 0x010fea000383ffff */
[----:B------:R-:W-:Y:S05]  /*a3c0*/  BRA `(.L_x_122) ;  /* 0xffffffcc003c7947 */ /* 0x000fea000383ffff */
.L_x_131:
[----:B--2---:R2:W4:Y:S02]  /*a3d0*/  SYNCS.PHASECHK.TRANS64.TRYWAIT P0, [R0+URZ+0x40], R6 ;  /* 0x00004006000075a7 */ /* 0x00452400080011ff */
[----:B----4-:R-:W-:Y:S05]  /*a3e0*/  @!P0 NANOSLEEP.SYNCS 0x989680 ;  /* 0x009896800000895d */ /* 0x010fea0003900000 */
[----:B------:R-:W4:Y:S02]  /*a3f0*/  @!P0 SYNCS.PHASECHK.TRANS64 P0, [R0+URZ+0x40], R6 ;  /* 0x00004006000085a7 */ /* 0x000f2400080010ff */
[----:B----4-:R-:W-:Y:S05]  /*a400*/  @!P0 BRA `(.L_x_131) ;  /* 0xfffffffc00f08947 */ /* 0x010fea000383ffff */
[----:B------:R-:W-:Y:S05]  /*a410*/  BRA `(.L_x_130) ;  /* 0xffffffd8003c7947 */ /* 0x000fea000383ffff */
.L_x_139:
[----:B--2---:R2:W4:Y:S02]  /*a420*/  SYNCS.PHASECHK.TRANS64.TRYWAIT P0, [R0+URZ+0x40], R5 ;  /* 0x00004005000075a7 */ /* 0x00452400080011ff */
[----:B----4-:R-:W-:Y:S05]  /*a430*/  @!P0 NANOSLEEP.SYNCS 0x989680 ;  /* 0x009896800000895d */ /* 0x010fea0003900000 */
[----:B------:R-:W4:Y:S02]  /*a440*/  @!P0 SYNCS.PHASECHK.TRANS64 P0, [R0+URZ+0x40], R5 ;  /* 0x00004005000085a7 */ /* 0x000f2400080010ff */
[----:B----4-:R-:W-:Y:S05]  /*a450*/  @!P0 BRA `(.L_x_139) ;  /* 0xfffffffc00f08947 */ /* 0x010fea000383ffff */
[----:B------:R-:W-:Y:S05]  /*a460*/  BRA `(.L_x_138) ;  /* 0xffffffe4003c7947 */ /* 0x000fea000383ffff */
        .weak           $__internal_0_$__cuda_sm10x_tcgen05_guardrail_trap_col_being_dealloced_not_returned_by_alloc
        .type           $__internal_0_$__cuda_sm10x_tcgen05_guardrail_trap_col_being_dealloced_not_returned_by_alloc,@function
        .size           $__internal_0_$__cuda_sm10x_tcgen05_guardrail_trap_col_being_dealloced_not_returned_by_alloc,($__internal_1_$__cuda_sm10x_tcgen05_guardrail_trap_phase_invalid_during_alloc - $__internal_0_$__cuda_sm10x_tcgen05_guardrail_trap_col_being_dealloced_not_returned_by_alloc)
$__internal_0_$__cuda_sm10x_tcgen05_guardrail_trap_col_being_dealloced_not_returned_by_alloc:
[----:B------:R-:W-:Y:S05]  /*a470*/  BPT.TRAP 0x1 ;  /* 0x000000040000795c */ /* 0x000fea0000300000 */
[----:B------:R-:W-:-:S04]  /*a480*/  HFMA2 R3, -RZ, RZ, 0, 0 ;  /* 0x00000000ff037431 */ /* 0x000fc800000001ff */
[----:B------:R-:W-:Y:S05]  /*a490*/  RET.REL.NODEC R2 `(_ZN7cutlass13device_kernelINS_4gemm6kernel13GemmUniversalIN4cute5tupleIJiiiiEEENS1_10collective13CollectiveMmaINS1_35MainloopSm100TmaUmmaWarpSpecializedILi4ELi2ELi4ENS5_IJNS4_1CILi2EEENSA_ILi1EEESC_EEEEENS5_IJNSA_ILi256EEENSA_ILi128EEESG_EEENS_10bfloat16_tENS5_IJlSC_lEEESI_SJ_NS4_8TiledMMAINS4_8MMA_AtomIJNS4_26SM100_MMA_F16BF16_2x1SM_SSISI_SI_fLi256ELi128ELNS4_4UMMA5MajorE0ELSO_0ELNSN_7ScaleInE0ELSP_0EEEEEENS4_6LayoutINS5_IJSC_SC_SC_EEENS5_IJNSA_ILi0EEESU_SU_EEEEENS5_IJNS4_10UnderscoreESX_SX_EEEEENS4_18SM100_TMA_2SM_LOADENS4_14ComposedLayoutINS4_7SwizzleILi3ELi4ELi3EEENS4_18smem_ptr_flag_bitsILi16EEENSS_INS5_IJNSA_ILi8EEENSA_ILi64EEEEEENS5_IJS17_SC_EEEEEEEvNS4_8identityES10_S1B_vS1C_EENS_8epilogue10collective18CollectiveEpilogueINS1E_23Sm100TmaWarpSpecializedILi4ELi2ELi32ELb1ELb0EEEJNS5_IJSG_SG_SG_EEENS5_IJNSS_ISG_SC_EENSS_INSA_ILi32EEESC_EEEEESI_SJ_SI_SJ_NS1E_6fusion15FusionCallbacksIS1I_NS1O_17LinearCombinationISI_fSI_fLNS_15FloatRoundStyleE2EEES1J_S1N_JEEENS4_5SM1004TMEM4LOAD26SM100_TMEM_LOAD_32dp32b32xENS4_13SM90_TMA_LOADENS11_INS12_ILi2ELi4ELi3EEES15_NSS_INS5_IJS16_S1L_EEENS5_IJS1L_SC_EEEEEEENS4_39AutoVectorizingCopyWithAssumedAlignmentILi128EEENS4_14SM90_TMA_STOREES23_S25_S25_EEEvvEEEEvNT_6ParamsE) ;  /* 0xffffff5802d87950 */ /* 0x000fea0003c3ffff */
        .weak           $__internal_1_$__cuda_sm10x_tcgen05_guardrail_trap_phase_invalid_during_alloc
        .type           $__internal_1_$__cuda_sm10x_tcgen05_guardrail_trap_phase_invalid_during_alloc,@function
        .size           $__internal_1_$__cuda_sm10x_tcgen05_guardrail_trap_phase_invalid_during_alloc,($__internal_2_$__cuda_sm10x_tcgen05_guardrail_trap_unallocated_columns_being_dealloced - $__internal_1_$__cuda_sm10x_tcgen05_guardrail_trap_phase_invalid_during_alloc)
$__internal_1_$__cuda_sm10x_tcgen05_guardrail_trap_phase_invalid_during_alloc:
[----:B------:R-:W-:Y:S05]  /*a4a0*/  BPT.TRAP 0x1 ;  /* 0x000000040000795c */ /* 0x000fea0000300000 */
[----:B------:R-:W-:-:S04]  /*a4b0*/  MOV R3, 0x0 ;  /* 0x0000000000037802 */ /* 0x000fc80000000f00 */
[----:B------:R-:W-:Y:S05]  /*a4c0*/  RET.REL.NODEC R2 `(_ZN7cutlass13device_kernelINS_4gemm6kernel13GemmUniversalIN4cute5tupleIJiiiiEEENS1_10collective13CollectiveMmaINS1_35MainloopSm100TmaUmmaWarpSpecializedILi4ELi2ELi4ENS5_IJNS4_1CILi2EEENSA_ILi1EEESC_EEEEENS5_IJNSA_ILi256EEENSA_ILi128EEESG_EEENS_10bfloat16_tENS5_IJlSC_lEEESI_SJ_NS4_8TiledMMAINS4_8MMA_AtomIJNS4_26SM100_MMA_F16BF16_2x1SM_SSISI_SI_fLi256ELi128ELNS4_4UMMA5MajorE0ELSO_0ELNSN_7ScaleInE0ELSP_0EEEEEENS4_6LayoutINS5_IJSC_SC_SC_EEENS5_IJNSA_ILi0EEESU_SU_EEEEENS5_IJNS4_10UnderscoreESX_SX_EEEEENS4_18SM100_TMA_2SM_LOADENS4_14ComposedLayoutINS4_7SwizzleILi3ELi4ELi3EEENS4_18smem_ptr_flag_bitsILi16EEENSS_INS5_IJNSA_ILi8EEENSA_ILi64EEEEEENS5_IJS17_SC_EEEEEEEvNS4_8identityES10_S1B_vS1C_EENS_8epilogue10collective18CollectiveEpilogueINS1E_23Sm100TmaWarpSpecializedILi4ELi2ELi32ELb1ELb0EEEJNS5_IJSG_SG_SG_EEENS5_IJNSS_ISG_SC_EENSS_INSA_ILi32EEESC_EEEEESI_SJ_SI_SJ_NS1E_6fusion15FusionCallbacksIS1I_NS1O_17LinearCombinationISI_fSI_fLNS_15FloatRoundStyleE2EEES1J_S1N_JEEENS4_5SM1004TMEM4LOAD26SM100_TMEM_LOAD_32dp32b32xENS4_13SM90_TMA_LOADENS11_INS12_ILi2ELi4ELi3EEES15_NSS_INS5_IJS16_S1L_EEENS5_IJS1L_SC_EEEEEEENS4_39AutoVectorizingCopyWithAssumedAlignmentILi128EEENS4_14SM90_TMA_STOREES23_S25_S25_EEEvvEEEEvNT_6ParamsE) ;  /* 0xffffff5802cc7950 */ /* 0x000fea0003c3ffff */
        .weak           $__internal_2_$__cuda_sm10x_tcgen05_guardrail_trap_unallocated_columns_being_dealloced
        .type           $__internal_2_$__cuda_sm10x_tcgen05_guardrail_trap_unallocated_columns_being_dealloced,@function
        .size           $__internal_2_$__cuda_sm10x_tcgen05_guardrail_trap_unallocated_columns_being_dealloced,(.L_x_197 - $__internal_2_$__cuda_sm10x_tcgen05_guardrail_trap_unallocated_columns_being_dealloced)
$__internal_2_$__cuda_sm10x_tcgen05_guardrail_trap_unallocated_columns_being_dealloced:
[----:B------:R-:W-:Y:S05]  /*a4d0*/  BPT.TRAP 0x1 ;  /* 0x000000040000795c */ /* 0x000fea0000300000 */
[----:B------:R-:W-:-:S04]  /*a4e0*/  HFMA2 R3, -RZ, RZ, 0, 0 ;  /* 0x00000000ff037431 */ /* 0x000fc800000001ff */
[----:B------:R-:W-:Y:S05]  /*a4f0*/  RET.REL.NODEC R2 `(_ZN7cutlass13device_kernelINS_4gemm6kernel13GemmUniversalIN4cute5tupleIJiiiiEEENS1_10collective13CollectiveMmaINS1_35MainloopSm100TmaUmmaWarpSpecializedILi4ELi2ELi4ENS5_IJNS4_1CILi2EEENSA_ILi1EEESC_EEEEENS5_IJNSA_ILi256EEENSA_ILi128EEESG_EEENS_10bfloat16_tENS5_IJlSC_lEEESI_SJ_NS4_8TiledMMAINS4_8MMA_AtomIJNS4_26SM100_MMA_F16BF16_2x1SM_SSISI_SI_fLi256ELi128ELNS4_4UMMA5MajorE0ELSO_0ELNSN_7ScaleInE0ELSP_0EEEEEENS4_6LayoutINS5_IJSC_SC_SC_EEENS5_IJNSA_ILi0EEESU_SU_EEEEENS5_IJNS4_10UnderscoreESX_SX_EEEEENS4_18SM100_TMA_2SM_LOADENS4_14ComposedLayoutINS4_7SwizzleILi3ELi4ELi3EEENS4_18smem_ptr_flag_bitsILi16EEENSS_INS5_IJNSA_ILi8EEENSA_ILi64EEEEEENS5_IJS17_SC_EEEEEEEvNS4_8identityES10_S1B_vS1C_EENS_8epilogue10collective18CollectiveEpilogueINS1E_23Sm100TmaWarpSpecializedILi4ELi2ELi32ELb1ELb0EEEJNS5_IJSG_SG_SG_EEENS5_IJNSS_ISG_SC_EENSS_INSA_ILi32EEESC_EEEEESI_SJ_SI_SJ_NS1E_6fusion15FusionCallbacksIS1I_NS1O_17LinearCombinationISI_fSI_fLNS_15FloatRoundStyleE2EEES1J_S1N_JEEENS4_5SM1004TMEM4LOAD26SM100_TMEM_LOAD_32dp32b32xENS4_13SM90_TMA_LOADENS11_INS12_ILi2ELi4ELi3EEES15_NSS_INS5_IJS16_S1L_EEENS5_IJS1L_SC_EEEEEEENS4_39AutoVectorizingCopyWithAssumedAlignmentILi128EEENS4_14SM90_TMA_STOREES23_S25_S25_EEEvvEEEEvNT_6ParamsE) ;  /* 0xffffff5802c07950 */ /* 0x000fea0003c3ffff */
.L_x_196:
[----:B------:R-:W-:-:S00]  /*a500*/  BRA `(.L_x_196) ;  /* 0xfffffffc00fc7947 */ /* 0x000fc0000383ffff */
[----:B------:R-:W-:-:S00]  /*a510*/  NOP ;  /* 0x0000000000007918 */ /* 0x000fc00000000000 */
        /* <DEDUP_REMOVED lines=14> */
.L_x_197:


//--------------------- .nv.global.init           --------------------------
	.section	.nv.global.init,"aw",@progbits
.nv.global.init:
	.type		$str$27,@object
	.size		$str$27,($str$28 - $str$27)
$str$27:
        /*0000*/ 	.byte	0x28, 0x61, 0x64, 0x64, 0x72, 0x65, 0x73, 0x73, 0x20, 0x26, 0x20, 0x6d, 0x61, 0x73, 0x6b, 0x29
        /*0010*/ 	.byte	0x20, 0x3d, 0x3d, 0x20, 0x30, 0x00
	.type		$str$28,@object
	.size		$str$28,($str$26 - $str$28)
$str$28:
        /*0016*/ 	.byte	0x2f, 0x74, 0x6d, 0x70, 0x2f, 0x63, 0x75, 0x74, 0x6c, 0x61, 0x73, 0x73, 0x5f, 0x73, 0x77, 0x65
        /*0026*/ 	.byte	0x65, 0x70, 0x5f, 0x73, 0x72, 0x63, 0x2f, 0x69, 0x6e, 0x63, 0x6c, 0x75, 0x64, 0x65, 0x2f, 0x63
        /*0036*/ 	.byte	0x75, 0x74, 0x65, 0x2f, 0x70, 0x6f, 0x69, 0x6e, 0x74, 0x65, 0x72, 0x5f, 0x66, 0x6c, 0x61, 0x67
        /*0046*/ 	.byte	0x67, 0x65, 0x64, 0x2e, 0x68, 0x70, 0x70, 0x00
	.type		$str$26,@object
	.size		$str$26,($str$25 - $str$26)
$str$26:
        /*004e*/ 	.byte	0x2f, 0x74, 0x6d, 0x70, 0x2f, 0x63, 0x75, 0x74, 0x6c, 0x61, 0x73, 0x73, 0x5f, 0x73, 0x77, 0x65
        /*005e*/ 	.byte	0x65, 0x70, 0x5f, 0x73, 0x72, 0x63, 0x2f, 0x69, 0x6e, 0x63, 0x6c, 0x75, 0x64, 0x65, 0x2f, 0x63
        /*006e*/ 	.byte	0x75, 0x74, 0x65, 0x2f, 0x61, 0x74, 0x6f, 0x6d, 0x2f, 0x63, 0x6f, 0x70, 0x79, 0x5f, 0x74, 0x72
        /*007e*/ 	.byte	0x61, 0x69, 0x74, 0x73, 0x5f, 0x73, 0x6d, 0x31, 0x30, 0x30, 0x2e, 0x68, 0x70, 0x70, 0x00
	.type		$str$25,@object
	.size		$str$25,(__unnamed_1 - $str$25)
$str$25:
        /*008d*/ 	.byte	0x28, 0x28, 0x75, 0x69, 0x6e, 0x74, 0x33, 0x32, 0x5f, 0x74, 0x28, 0x74, 0x68, 0x72, 0x65, 0x61
        /*009d*/ 	.byte	0x64, 0x49, 0x64, 0x78, 0x2e, 0x78, 0x29, 0x20, 0x2f, 0x20, 0x33, 0x32, 0x29, 0x20, 0x25, 0x20
        /*00ad*/ 	.byte	0x34, 0x29, 0x20, 0x3d, 0x3d, 0x20, 0x28, 0x28, 0x28, 0x74, 0x6d, 0x65, 0x6d, 0x5f, 0x61, 0x64
        /*00bd*/ 	.byte	0x64, 0x72, 0x20, 0x3e, 0x3e, 0x20, 0x31, 0x36, 0x29, 0x20, 0x2f, 0x20, 0x33, 0x32, 0x29, 0x20
        /*00cd*/ 	.byte	0x25, 0x20, 0x34, 0x29, 0x00
	.type		__unnamed_1,@object
	.size		__unnamed_1,(__unnamed_2 - __unnamed_1)
__unnamed_1:
        /*00d2*/ 	.byte	0x61, 0x75, 0x74, 0x6f, 0x20, 0x63, 0x75, 0x74, 0x65, 0x3a, 0x3a, 0x61, 0x73, 0x5f, 0x70, 0x6f
        /* <DEDUP_REMOVED lines=24> */
        /*0262*/ 	.byte	0x34, 0x30, 0x39, 0x36, 0x3e, 0x3e, 0x3e, 0x3e, 0x5d, 0x00
	.type		__unnamed_2,@object
	.size		__unnamed_2,(.L_2 - __unnamed_2)
__unnamed_2:
        /* <DEDUP_REMOVED lines=42> */
        /*050c*/ 	.byte	0x3e, 0x3e, 0x5d, 0x00
.L_2:


//--------------------- .nv.shared._ZN7cutlass13device_kernelINS_4gemm6kernel13GemmUniversalIN4cute5tupleIJiiiiEEENS1_10collective13CollectiveMmaINS1_35MainloopSm100TmaUmmaWarpSpecializedILi4ELi2ELi4ENS5_IJNS4_1CILi2EEENSA_ILi1EEESC_EEEEENS5_IJNSA_ILi256EEENSA_ILi128EEESG_EEENS_10bfloat16_tENS5_IJlSC_lEEESI_SJ_NS4_8TiledMMAINS4_8MMA_AtomIJNS4_26SM100_MMA_F16BF16_2x1SM_SSISI_SI_fLi256ELi128ELNS4_4UMMA5MajorE0ELSO_0ELNSN_7ScaleInE0ELSP_0EEEEEENS4_6LayoutINS5_IJSC_SC_SC_EEENS5_IJNSA_ILi0EEESU_SU_EEEEENS5_IJNS4_10UnderscoreESX_SX_EEEEENS4_18SM100_TMA_2SM_LOADENS4_14ComposedLayoutINS4_7SwizzleILi3ELi4ELi3EEENS4_18smem_ptr_flag_bitsILi16EEENSS_INS5_IJNSA_ILi8EEENSA_ILi64EEEEEENS5_IJS17_SC_EEEEEEEvNS4_8identityES10_S1B_vS1C_EENS_8epilogue10collective18CollectiveEpilogueINS1E_23Sm100TmaWarpSpecializedILi4ELi2ELi32ELb1ELb0EEEJNS5_IJSG_SG_SG_EEENS5_IJNSS_ISG_SC_EENSS_INSA_ILi32EEESC_EEEEESI_SJ_SI_SJ_NS1E_6fusion15FusionCallbacksIS1I_NS1O_17LinearCombinationISI_fSI_fLNS_15FloatRoundStyleE2EEES1J_S1N_JEEENS4_5SM1004TMEM4LOAD26SM100_TMEM_LOAD_32dp32b32xENS4_13SM90_TMA_LOADENS11_INS12_ILi2ELi4ELi3EEES15_NSS_INS5_IJS16_S1L_EEENS5_IJS1L_SC_EEEEEEENS4_39AutoVectorizingCopyWithAssumedAlignmentILi128EEENS4_14SM90_TMA_STOREES23_S25_S25_EEEvvEEEEvNT_6ParamsE --------------------------
	.section	.nv.shared._ZN7cutlass13device_kernelINS_4gemm6kernel13GemmUniversalIN4cute5tupleIJiiiiEEENS1_10collective13CollectiveMmaINS1_35MainloopSm100TmaUmmaWarpSpecializedILi4ELi2ELi4ENS5_IJNS4_1CILi2EEENSA_ILi1EEESC_EEEEENS5_IJNSA_ILi256EEENSA_ILi128EEESG_EEENS_10bfloat16_tENS5_IJlSC_lEEESI_SJ_NS4_8TiledMMAINS4_8MMA_AtomIJNS4_26SM100_MMA_F16BF16_2x1SM_SSISI_SI_fLi256ELi128ELNS4_4UMMA5MajorE0ELSO_0ELNSN_7ScaleInE0ELSP_0EEEEEENS4_6LayoutINS5_IJSC_SC_SC_EEENS5_IJNSA_ILi0EEESU_SU_EEEEENS5_IJNS4_10UnderscoreESX_SX_EEEEENS4_18SM100_TMA_2SM_LOADENS4_14ComposedLayoutINS4_7SwizzleILi3ELi4ELi3EEENS4_18smem_ptr_flag_bitsILi16EEENSS_INS5_IJNSA_ILi8EEENSA_ILi64EEEEEENS5_IJS17_SC_EEEEEEEvNS4_8identityES10_S1B_vS1C_EENS_8epilogue10collective18CollectiveEpilogueINS1E_23Sm100TmaWarpSpecializedILi4ELi2ELi32ELb1ELb0EEEJNS5_IJSG_SG_SG_EEENS5_IJNSS_ISG_SC_EENSS_INSA_ILi32EEESC_EEEEESI_SJ_SI_SJ_NS1E_6fusion15FusionCallbacksIS1I_NS1O_17LinearCombinationISI_fSI_fLNS_15FloatRoundStyleE2EEES1J_S1N_JEEENS4_5SM1004TMEM4LOAD26SM100_TMEM_LOAD_32dp32b32xENS4_13SM90_TMA_LOADENS11_INS12_ILi2ELi4ELi3EEES15_NSS_INS5_IJS16_S1L_EEENS5_IJS1L_SC_EEEEEEENS4_39AutoVectorizingCopyWithAssumedAlignmentILi128EEENS4_14SM90_TMA_STOREES23_S25_S25_EEEvvEEEEvNT_6ParamsE,"aw",@nobits
	.sectionflags	@""
	.align	16
	.zero		1024


//--------------------- .nv.shared.reserved.0     --------------------------
	.section	.nv.shared.reserved.0,"aw",@nobits
	.weak		__nv_reservedSMEM_offset_0_alias
	.size		__nv_reservedSMEM_offset_0_alias, 0, 64
	.other		__nv_reservedSMEM_offset_0_alias,@"STO_CUDA_RESERVED_SHARED STV_DEFAULT"
__nv_reservedSMEM_offset_0_alias:
	.zero		0
.nv.shared.reserved.0:
	.zero		64
	.weak		__nv_reservedSMEM_tcgen05_partition
	.type		__nv_reservedSMEM_tcgen05_partition,@object
	.size		__nv_reservedSMEM_tcgen05_partition,(.L_0 - __nv_reservedSMEM_tcgen05_partition)
__nv_reservedSMEM_tcgen05_partition:
	.zero		32
.L_0:


//--------------------- .nv.global                --------------------------
	.section	.nv.global,"aw",@nobits
.nv.global:
	.type		_ZN39_INTERNAL_7e322963_4_k_cu_1239b392_77634cute1_E,@object
	.size		_ZN39_INTERNAL_7e322963_4_k_cu_1239b392_77634cute1_E,(_ZN39_INTERNAL_7e322963_4_k_cu_1239b392_77634cuda3std3__45__cpo6cbeginE - _ZN39_INTERNAL_7e322963_4_k_cu_1239b392_77634cute1_E)
_ZN39_INTERNAL_7e322963_4_k_cu_1239b392_77634cute1_E:
	.zero		1
	.type		_ZN39_INTERNAL_7e322963_4_k_cu_1239b392_77634cuda3std3__45__cpo6cbeginE,@object
	.size		_ZN39_INTERNAL_7e322963_4_k_cu_1239b392_77634cuda3std3__45__cpo6cbeginE,(_ZN39_INTERNAL_7e322963_4_k_cu_1239b392_77634cuda3std3__48in_placeE - _ZN39_INTERNAL_7e322963_4_k_cu_1239b392_77634cuda3std3__45__cpo6cbeginE)
_ZN39_INTERNAL_7e322963_4_k_cu_1239b392_77634cuda3std3__45__cpo6cbeginE:
	.zero		1
	.type		_ZN39_INTERNAL_7e322963_4_k_cu_1239b392_77634cuda3std3__48in_placeE,@object
	.size		_ZN39_INTERNAL_7e322963_4_k_cu_1239b392_77634cuda3std3__48in_placeE,(_ZN39_INTERNAL_7e322963_4_k_cu_1239b392_77634cuda3std6ranges3__45__cpo9iter_moveE - _ZN39_INTERNAL_7e322963_4_k_cu_1239b392_77634cuda3std3__48in_placeE)
_ZN39_INTERNAL_7e322963_4_k_cu_1239b392_77634cuda3std3__48in_placeE:
	.zero		1
	.type		_ZN39_INTERNAL_7e322963_4_k_cu_1239b392_77634cuda3std6ranges3__45__cpo9iter_moveE,@object
	.size		_ZN39_INTERNAL_7e322963_4_k_cu_1239b392_77634cuda3std6ranges3__45__cpo9iter_moveE,(_ZN39_INTERNAL_7e322963_4_k_cu_1239b392_77634cuda3std3__45__cpo5beginE - _ZN39_INTERNAL_7e322963_4_k_cu_1239b392_77634cuda3std6ranges3__45__cpo9iter_moveE)
_ZN39_INTERNAL_7e322963_4_k_cu_1239b392_77634cuda3std6ranges3__45__cpo9iter_moveE:
	.zero		1
	.type		_ZN39_INTERNAL_7e322963_4_k_cu_1239b392_77634cuda3std3__45__cpo5beginE,@object
	.size		_ZN39_INTERNAL_7e322963_4_k_cu_1239b392_77634cuda3std3__45__cpo5beginE,(_ZN39_INTERNAL_7e322963_4_k_cu_1239b392_77634cuda3std3__441_GLOBAL__N__7e322963_4_k_cu_1239b392_77636ignoreE - _ZN39_INTERNAL_7e322963_4_k_cu_1239b392_77634cuda3std3__45__cpo5beginE)
_ZN39_INTERNAL_7e322963_4_k_cu_1239b392_77634cuda3std3__45__cpo5beginE:
	.zero		1
	.type		_ZN39_INTERNAL_7e322963_4_k_cu_1239b392_77634cuda3std3__441_GLOBAL__N__7e322963_4_k_cu_1239b392_77636ignoreE,@object
	.size		_ZN39_INTERNAL_7e322963_4_k_cu_1239b392_77634cuda3std3__441_GLOBAL__N__7e322963_4_k_cu_1239b392_77636ignoreE,(_ZN39_INTERNAL_7e322963_4_k_cu_1239b392_77634cute7productE - _ZN39_INTERNAL_7e322963_4_k_cu_1239b392_77634cuda3std3__441_GLOBAL__N__7e322963_4_k_cu_1239b392_77636ignoreE)
_ZN39_INTERNAL_7e322963_4_k_cu_1239b392_77634cuda3std3__441_GLOBAL__N__7e322963_4_k_cu_1239b392_77636ignoreE:
	.zero		1
	.type		_ZN39_INTERNAL_7e322963_4_k_cu_1239b392_77634cute7productE,@object
	.size		_ZN39_INTERNAL_7e322963_4_k_cu_1239b392_77634cute7productE,(_ZN39_INTERNAL_7e322963_4_k_cu_1239b392_77634cuda3std3__45__cpo3endE - _ZN39_INTERNAL_7e322963_4_k_cu_1239b392_77634cute7productE)
_ZN39_INTERNAL_7e322963_4_k_cu_1239b392_77634cute7productE:
	.zero		1
	.type		_ZN39_INTERNAL_7e322963_4_k_cu_1239b392_77634cuda3std3__45__cpo3endE,@object
	.size		_ZN39_INTERNAL_7e322963_4_k_cu_1239b392_77634cuda3std3__45__cpo3endE,(_ZN39_INTERNAL_7e322963_4_k_cu_1239b392_77634cuda3std3__419piecewise_constructE - _ZN39_INTERNAL_7e322963_4_k_cu_1239b392_77634cuda3std3__45__cpo3endE)
_ZN39_INTERNAL_7e322963_4_k_cu_1239b392_77634cuda3std3__45__cpo3endE:
	.zero		1
	.type		_ZN39_INTERNAL_7e322963_4_k_cu_1239b392_77634cuda3std3__419piecewise_constructE,@object
	.size		_ZN39_INTERNAL_7e322963_4_k_cu_1239b392_77634cuda3std3__419piecewise_constructE,(_ZN39_INTERNAL_7e322963_4_k_cu_1239b392_77634cuda3std3__45__cpo4cendE - _ZN39_INTERNAL_7e322963_4_k_cu_1239b392_77634cuda3std3__419piecewise_constructE)
_ZN39_INTERNAL_7e322963_4_k_cu_1239b392_77634cuda3std3__419piecewise_constructE:
	.zero		1
	.type		_ZN39_INTERNAL_7e322963_4_k_cu_1239b392_77634cuda3std3__45__cpo4cendE,@object
	.size		_ZN39_INTERNAL_7e322963_4_k_cu_1239b392_77634cuda3std3__45__cpo4cendE,(_ZN39_INTERNAL_7e322963_4_k_cu_1239b392_77634cuda3std6ranges3__45__cpo4swapE - _ZN39_INTERNAL_7e322963_4_k_cu_1239b392_77634cuda3std3__45__cpo4cendE)
_ZN39_INTERNAL_7e322963_4_k_cu_1239b392_77634cuda3std3__45__cpo4cendE:
	.zero		1
	.type		_ZN39_INTERNAL_7e322963_4_k_cu_1239b392_77634cuda3std6ranges3__45__cpo4swapE,@object
	.size		_ZN39_INTERNAL_7e322963_4_k_cu_1239b392_77634cuda3std6ranges3__45__cpo4swapE,(.L_10 - _ZN39_INTERNAL_7e322963_4_k_cu_1239b392_77634cuda3std6ranges3__45__cpo4swapE)
_ZN39_INTERNAL_7e322963_4_k_cu_1239b392_77634cuda3std6ranges3__45__cpo4swapE:
	.zero		1
.L_10:


//--------------------- .nv.constant0._ZN7cutlass13device_kernelINS_4gemm6kernel13GemmUniversalIN4cute5tupleIJiiiiEEENS1_10collective13CollectiveMmaINS1_35MainloopSm100TmaUmmaWarpSpecializedILi4ELi2ELi4ENS5_IJNS4_1CILi2EEENSA_ILi1EEESC_EEEEENS5_IJNSA_ILi256EEENSA_ILi128EEESG_EEENS_10bfloat16_tENS5_IJlSC_lEEESI_SJ_NS4_8TiledMMAINS4_8MMA_AtomIJNS4_26SM100_MMA_F16BF16_2x1SM_SSISI_SI_fLi256ELi128ELNS4_4UMMA5MajorE0ELSO_0ELNSN_7ScaleInE0ELSP_0EEEEEENS4_6LayoutINS5_IJSC_SC_SC_EEENS5_IJNSA_ILi0EEESU_SU_EEEEENS5_IJNS4_10UnderscoreESX_SX_EEEEENS4_18SM100_TMA_2SM_LOADENS4_14ComposedLayoutINS4_7SwizzleILi3ELi4ELi3EEENS4_18smem_ptr_flag_bitsILi16EEENSS_INS5_IJNSA_ILi8EEENSA_ILi64EEEEEENS5_IJS17_SC_EEEEEEEvNS4_8identityES10_S1B_vS1C_EENS_8epilogue10collective18CollectiveEpilogueINS1E_23Sm100TmaWarpSpecializedILi4ELi2ELi32ELb1ELb0EEEJNS5_IJSG_SG_SG_EEENS5_IJNSS_ISG_SC_EENSS_INSA_ILi32EEESC_EEEEESI_SJ_SI_SJ_NS1E_6fusion15FusionCallbacksIS1I_NS1O_17LinearCombinationISI_fSI_fLNS_15FloatRoundStyleE2EEES1J_S1N_JEEENS4_5SM1004TMEM4LOAD26SM100_TMEM_LOAD_32dp32b32xENS4_13SM90_TMA_LOADENS11_INS12_ILi2ELi4ELi3EEES15_NSS_INS5_IJS16_S1L_EEENS5_IJS1L_SC_EEEEEEENS4_39AutoVectorizingCopyWithAssumedAlignmentILi128EEENS4_14SM90_TMA_STOREES23_S25_S25_EEEvvEEEEvNT_6ParamsE --------------------------
	.section	.nv.constant0._ZN7cutlass13device_kernelINS_4gemm6kernel13GemmUniversalIN4cute5tupleIJiiiiEEENS1_10collective13CollectiveMmaINS1_35MainloopSm100TmaUmmaWarpSpecializedILi4ELi2ELi4ENS5_IJNS4_1CILi2EEENSA_ILi1EEESC_EEEEENS5_IJNSA_ILi256EEENSA_ILi128EEESG_EEENS_10bfloat16_tENS5_IJlSC_lEEESI_SJ_NS4_8TiledMMAINS4_8MMA_AtomIJNS4_26SM100_MMA_F16BF16_2x1SM_SSISI_SI_fLi256ELi128ELNS4_4UMMA5MajorE0ELSO_0ELNSN_7ScaleInE0ELSP_0EEEEEENS4_6LayoutINS5_IJSC_SC_SC_EEENS5_IJNSA_ILi0EEESU_SU_EEEEENS5_IJNS4_10UnderscoreESX_SX_EEEEENS4_18SM100_TMA_2SM_LOADENS4_14ComposedLayoutINS4_7SwizzleILi3ELi4ELi3EEENS4_18smem_ptr_flag_bitsILi16EEENSS_INS5_IJNSA_ILi8EEENSA_ILi64EEEEEENS5_IJS17_SC_EEEEEEEvNS4_8identityES10_S1B_vS1C_EENS_8epilogue10collective18CollectiveEpilogueINS1E_23Sm100TmaWarpSpecializedILi4ELi2ELi32ELb1ELb0EEEJNS5_IJSG_SG_SG_EEENS5_IJNSS_ISG_SC_EENSS_INSA_ILi32EEESC_EEEEESI_SJ_SI_SJ_NS1E_6fusion15FusionCallbacksIS1I_NS1O_17LinearCombinationISI_fSI_fLNS_15FloatRoundStyleE2EEES1J_S1N_JEEENS4_5SM1004TMEM4LOAD26SM100_TMEM_LOAD_32dp32b32xENS4_13SM90_TMA_LOADENS11_INS12_ILi2ELi4ELi3EEES15_NSS_INS5_IJS16_S1L_EEENS5_IJS1L_SC_EEEEEEENS4_39AutoVectorizingCopyWithAssumedAlignmentILi128EEENS4_14SM90_TMA_STOREES23_S25_S25_EEEvvEEEEvNT_6ParamsE,"a",@progbits
	.sectionflags	@""
	.align	4
.nv.constant0._ZN7cutlass13device_kernelINS_4gemm6kernel13GemmUniversalIN4cute5tupleIJiiiiEEENS1_10collective13CollectiveMmaINS1_35MainloopSm100TmaUmmaWarpSpecializedILi4ELi2ELi4ENS5_IJNS4_1CILi2EEENSA_ILi1EEESC_EEEEENS5_IJNSA_ILi256EEENSA_ILi128EEESG_EEENS_10bfloat16_tENS5_IJlSC_lEEESI_SJ_NS4_8TiledMMAINS4_8MMA_AtomIJNS4_26SM100_MMA_F16BF16_2x1SM_SSISI_SI_fLi256ELi128ELNS4_4UMMA5MajorE0ELSO_0ELNSN_7ScaleInE0ELSP_0EEEEEENS4_6LayoutINS5_IJSC_SC_SC_EEENS5_IJNSA_ILi0EEESU_SU_EEEEENS5_IJNS4_10UnderscoreESX_SX_EEEEENS4_18SM100_TMA_2SM_LOADENS4_14ComposedLayoutINS4_7SwizzleILi3ELi4ELi3EEENS4_18smem_ptr_flag_bitsILi16EEENSS_INS5_IJNSA_ILi8EEENSA_ILi64EEEEEENS5_IJS17_SC_EEEEEEEvNS4_8identityES10_S1B_vS1C_EENS_8epilogue10collective18CollectiveEpilogueINS1E_23Sm100TmaWarpSpecializedILi4ELi2ELi32ELb1ELb0EEEJNS5_IJSG_SG_SG_EEENS5_IJNSS_ISG_SC_EENSS_INSA_ILi32EEESC_EEEEESI_SJ_SI_SJ_NS1E_6fusion15FusionCallbacksIS1I_NS1O_17LinearCombinationISI_fSI_fLNS_15FloatRoundStyleE2EEES1J_S1N_JEEENS4_5SM1004TMEM4LOAD26SM100_TMEM_LOAD_32dp32b32xENS4_13SM90_TMA_LOADENS11_INS12_ILi2ELi4ELi3EEES15_NSS_INS5_IJS16_S1L_EEENS5_IJS1L_SC_EEEEEEENS4_39AutoVectorizingCopyWithAssumedAlignmentILi128EEENS4_14SM90_TMA_STOREES23_S25_S25_EEEvvEEEEvNT_6ParamsE:
	.zero		2944


//--------------------- SYMBOLS --------------------------

	.type		.nv.reservedSmem.offset0,@object
	.size		.nv.reservedSmem.offset0,0x4
	.type		.nv.reservedSmem.cap,@object
	.size		.nv.reservedSmem.cap,0x4
	.type		__assertfail,@function
